// auto-generated by cutlass_sweep.gemm — config: {"arch": "sm_100", "cluster_m": 2, "cluster_n": 2, "dtype": "bf16", "stages": 4, "tile_k": 128, "tile_m": 256, "tile_n": 64}
#include "cutlass/cutlass.h"
#include "cutlass/gemm/collective/collective_builder.hpp"
#include "cutlass/gemm/device/gemm_universal_adapter.h"
#include "cutlass/gemm/kernel/gemm_universal.hpp"
#include "cutlass/epilogue/collective/collective_builder.hpp"

using ElemA = cutlass::bfloat16_t;
using ElemB = cutlass::bfloat16_t;
using ElemCD = cutlass::bfloat16_t;
using Acc  = float;
using TileShape    = cute::Shape<cute::_256, cute::_64, cute::_128>;
using ClusterShape = cute::Shape<cute::_2, cute::_2, cute::_1>;

using CollectiveEpilogue = typename cutlass::epilogue::collective::CollectiveBuilder<
    cutlass::arch::Sm100, cutlass::arch::OpClassTensorOp,
    TileShape, ClusterShape,
    cutlass::epilogue::collective::EpilogueTileAuto,
    Acc, Acc,
    ElemCD, cutlass::layout::RowMajor, 128 / cutlass::sizeof_bits<ElemCD>::value,
    ElemCD, cutlass::layout::RowMajor, 128 / cutlass::sizeof_bits<ElemCD>::value,
    cutlass::epilogue::collective::EpilogueScheduleAuto
  >::CollectiveOp;

using CollectiveMainloop = typename cutlass::gemm::collective::CollectiveBuilder<
    cutlass::arch::Sm100, cutlass::arch::OpClassTensorOp,
    ElemA, cutlass::layout::RowMajor, 128 / cutlass::sizeof_bits<ElemA>::value,
    ElemB, cutlass::layout::ColumnMajor, 128 / cutlass::sizeof_bits<ElemB>::value,
    Acc,
    TileShape, ClusterShape,
    cutlass::gemm::collective::StageCount<4>,
    cutlass::gemm::collective::KernelScheduleAuto
  >::CollectiveOp;

using GemmKernel = cutlass::gemm::kernel::GemmUniversal<
    cute::Shape<int,int,int,int>,
    CollectiveMainloop,
    CollectiveEpilogue
>;
using Gemm = cutlass::gemm::device::GemmUniversalAdapter<GemmKernel>;

// Force the device kernel symbol into the cubin without needing a host main.
auto* _anchor = &cutlass::device_kernel<GemmKernel>;


// ===== COMPILED SASS (sm_100a) =====

	.target	sm_100a

	.elftype	@"ET_EXEC"


//--------------------- .note.nv.tkinfo           --------------------------
	.section	.note.nv.tkinfo,"",@"SHT_NOTE"
	.sectionflags	@"SHF_NOTE_NV_TKINFO"
	.tkinfo
        /*0018*/ 	.word	0x00000002
        /*0030*/ 	.string	""
        /*0030*/ 	.string	"ptxas"
        /*0030*/ 	.string	"Cuda compilation tools, release 13.0, V13.0.88"
        /*0030*/ 	.string	"Build cuda_13.0.r13.0/compiler.36424714_0"
        /*0030*/ 	.string	"-arch sm_100a -m 64 "



//--------------------- .note.nv.cuinfo           --------------------------
	.section	.note.nv.cuinfo,"",@"SHT_NOTE"
	.sectionflags	@"SHF_NOTE_NV_CUINFO"
        /*0018*/ 	.short	0x0002
        /*001a*/ 	.short	0x0064
        /*001c*/ 	.short	0x0082
	.zero		2


//--------------------- .nv.info                  --------------------------
	.section	.nv.info,"",@"SHT_CUDA_INFO"
	.align	4


	//----- nvinfo : EIATTR_REGCOUNT
	.align		4
        /*0000*/ 	.byte	0x04, 0x2f
        /*0002*/ 	.short	(.L_19 - .L_18)
	.align		4
.L_18:
        /*0004*/ 	.word	index@(_ZN7cutlass13device_kernelINS_4gemm6kernel13GemmUniversalIN4cute5tupleIJiiiiEEENS1_10collective13CollectiveMmaINS1_35MainloopSm100TmaUmmaWarpSpecializedILi4ELi2ELi4ENS5_IJNS4_1CILi2EEESB_NSA_ILi1EEEEEEEENS5_IJNSA_ILi256EEENSA_ILi64EEENSA_ILi128EEEEEENS_10bfloat16_tENS5_IJlSC_lEEESJ_SK_NS4_8TiledMMAINS4_8MMA_AtomIJNS4_26SM100_MMA_F16BF16_2x1SM_SSISJ_SJ_fLi256ELi64ELNS4_4UMMA5MajorE0ELSP_0ELNSO_7ScaleInE0ELSQ_0EEEEEENS4_6LayoutINS5_IJSC_SC_SC_EEENS5_IJNSA_ILi0EEESV_SV_EEEEENS5_IJNS4_10UnderscoreESY_SY_EEEEENS4_28SM100_TMA_2SM_LOAD_MULTICASTENS4_14ComposedLayoutINS4_7SwizzleILi3ELi4ELi3EEENS4_18smem_ptr_flag_bitsILi16EEENST_INS5_IJNSA_ILi8EEESG_EEENS5_IJSG_SC_EEEEEEEvNS4_8identityENS4_18SM100_TMA_2SM_LOADES1B_vS1C_EENS_8epilogue10collective18CollectiveEpilogueINS1F_23Sm100TmaWarpSpecializedILi3ELi2ELi32ELb1ELb0EEEJNS5_IJSH_SG_SH_EEENS5_IJNST_ISH_SC_EENST_INSA_ILi32EEESC_EEEEESJ_SK_SJ_SK_NS1F_6fusion15FusionCallbacksIS1J_NS1P_17LinearCombinationISJ_fSJ_fLNS_15FloatRoundStyleE2EEES1K_S1O_JEEENS4_5SM1004TMEM4LOAD26SM100_TMEM_LOAD_32dp32b32xENS4_13SM90_TMA_LOADENS12_INS13_ILi2ELi4ELi3EEES16_NST_INS5_IJS17_S1M_EEENS5_IJS1M_SC_EEEEEEENS4_39AutoVectorizingCopyWithAssumedAlignmentILi128EEENS4_14SM90_TMA_STOREES24_S26_S26_EEEvvEEEEvNT_6ParamsE)
        /*0008*/ 	.word	0x0000007a


	//----- nvinfo : EIATTR_FRAME_SIZE
	.align		4
.L_19:
        /*000c*/ 	.byte	0x04, 0x11
        /*000e*/ 	.short	(.L_21 - .L_20)
	.align		4
.L_20:
        /*0010*/ 	.word	index@($__internal_2_$__cuda_sm10x_tcgen05_guardrail_trap_unallocated_columns_being_dealloced)
        /*0014*/ 	.word	0x00000000


	//----- nvinfo : EIATTR_FRAME_SIZE
	.align		4
.L_21:
        /*0018*/ 	.byte	0x04, 0x11
        /*001a*/ 	.short	(.L_23 - .L_22)
	.align		4
.L_22:
        /*001c*/ 	.word	index@($__internal_1_$__cuda_sm10x_tcgen05_guardrail_trap_phase_invalid_during_alloc)
        /*0020*/ 	.word	0x00000000


	//----- nvinfo : EIATTR_FRAME_SIZE
	.align		4
.L_23:
        /*0024*/ 	.byte	0x04, 0x11
        /*0026*/ 	.short	(.L_25 - .L_24)
	.align		4
.L_24:
        /*0028*/ 	.word	index@($__internal_0_$__cuda_sm10x_tcgen05_guardrail_trap_col_being_dealloced_not_returned_by_alloc)
        /*002c*/ 	.word	0x00000000


	//----- nvinfo : EIATTR_FRAME_SIZE
	.align		4
.L_25:
        /*0030*/ 	.byte	0x04, 0x11
        /*0032*/ 	.short	(.L_27 - .L_26)
	.align		4
.L_26:
        /*0034*/ 	.word	index@(_ZN7cutlass13device_kernelINS_4gemm6kernel13GemmUniversalIN4cute5tupleIJiiiiEEENS1_10collective13CollectiveMmaINS1_35MainloopSm100TmaUmmaWarpSpecializedILi4ELi2ELi4ENS5_IJNS4_1CILi2EEESB_NSA_ILi1EEEEEEEENS5_IJNSA_ILi256EEENSA_ILi64EEENSA_ILi128EEEEEENS_10bfloat16_tENS5_IJlSC_lEEESJ_SK_NS4_8TiledMMAINS4_8MMA_AtomIJNS4_26SM100_MMA_F16BF16_2x1SM_SSISJ_SJ_fLi256ELi64ELNS4_4UMMA5MajorE0ELSP_0ELNSO_7ScaleInE0ELSQ_0EEEEEENS4_6LayoutINS5_IJSC_SC_SC_EEENS5_IJNSA_ILi0EEESV_SV_EEEEENS5_IJNS4_10UnderscoreESY_SY_EEEEENS4_28SM100_TMA_2SM_LOAD_MULTICASTENS4_14ComposedLayoutINS4_7SwizzleILi3ELi4ELi3EEENS4_18smem_ptr_flag_bitsILi16EEENST_INS5_IJNSA_ILi8EEESG_EEENS5_IJSG_SC_EEEEEEEvNS4_8identityENS4_18SM100_TMA_2SM_LOADES1B_vS1C_EENS_8epilogue10collective18CollectiveEpilogueINS1F_23Sm100TmaWarpSpecializedILi3ELi2ELi32ELb1ELb0EEEJNS5_IJSH_SG_SH_EEENS5_IJNST_ISH_SC_EENST_INSA_ILi32EEESC_EEEEESJ_SK_SJ_SK_NS1F_6fusion15FusionCallbacksIS1J_NS1P_17LinearCombinationISJ_fSJ_fLNS_15FloatRoundStyleE2EEES1K_S1O_JEEENS4_5SM1004TMEM4LOAD26SM100_TMEM_LOAD_32dp32b32xENS4_13SM90_TMA_LOADENS12_INS13_ILi2ELi4ELi3EEES16_NST_INS5_IJS17_S1M_EEENS5_IJS1M_SC_EEEEEEENS4_39AutoVectorizingCopyWithAssumedAlignmentILi128EEENS4_14SM90_TMA_STOREES24_S26_S26_EEEvvEEEEvNT_6ParamsE)
        /*0038*/ 	.word	0x00000000


	//----- nvinfo : EIATTR_MIN_STACK_SIZE
	.align		4
.L_27:
        /*003c*/ 	.byte	0x04, 0x12
        /*003e*/ 	.short	(.L_29 - .L_28)
	.align		4
.L_28:
        /*0040*/ 	.word	index@(_ZN7cutlass13device_kernelINS_4gemm6kernel13GemmUniversalIN4cute5tupleIJiiiiEEENS1_10collective13CollectiveMmaINS1_35MainloopSm100TmaUmmaWarpSpecializedILi4ELi2ELi4ENS5_IJNS4_1CILi2EEESB_NSA_ILi1EEEEEEEENS5_IJNSA_ILi256EEENSA_ILi64EEENSA_ILi128EEEEEENS_10bfloat16_tENS5_IJlSC_lEEESJ_SK_NS4_8TiledMMAINS4_8MMA_AtomIJNS4_26SM100_MMA_F16BF16_2x1SM_SSISJ_SJ_fLi256ELi64ELNS4_4UMMA5MajorE0ELSP_0ELNSO_7ScaleInE0ELSQ_0EEEEEENS4_6LayoutINS5_IJSC_SC_SC_EEENS5_IJNSA_ILi0EEESV_SV_EEEEENS5_IJNS4_10UnderscoreESY_SY_EEEEENS4_28SM100_TMA_2SM_LOAD_MULTICASTENS4_14ComposedLayoutINS4_7SwizzleILi3ELi4ELi3EEENS4_18smem_ptr_flag_bitsILi16EEENST_INS5_IJNSA_ILi8EEESG_EEENS5_IJSG_SC_EEEEEEEvNS4_8identityENS4_18SM100_TMA_2SM_LOADES1B_vS1C_EENS_8epilogue10collective18CollectiveEpilogueINS1F_23Sm100TmaWarpSpecializedILi3ELi2ELi32ELb1ELb0EEEJNS5_IJSH_SG_SH_EEENS5_IJNST_ISH_SC_EENST_INSA_ILi32EEESC_EEEEESJ_SK_SJ_SK_NS1F_6fusion15FusionCallbacksIS1J_NS1P_17LinearCombinationISJ_fSJ_fLNS_15FloatRoundStyleE2EEES1K_S1O_JEEENS4_5SM1004TMEM4LOAD26SM100_TMEM_LOAD_32dp32b32xENS4_13SM90_TMA_LOADENS12_INS13_ILi2ELi4ELi3EEES16_NST_INS5_IJS17_S1M_EEENS5_IJS1M_SC_EEEEEEENS4_39AutoVectorizingCopyWithAssumedAlignmentILi128EEENS4_14SM90_TMA_STOREES24_S26_S26_EEEvvEEEEvNT_6ParamsE)
        /*0044*/ 	.word	0x00000000
.L_29:


//--------------------- .nv.compat                --------------------------
	.section	.nv.compat,"",@"SHT_CUDA_COMPAT_INFO"
	.align	4
        /*0000*/ 	.byte	0x02, 0x09, 0x01, 0x00, 0x02, 0x02, 0x02, 0x00, 0x02, 0x05, 0x05, 0x00, 0x03, 0x07, 0x01, 0x01
        /*0010*/ 	.byte	0x02, 0x03, 0x01, 0x00, 0x02, 0x06, 0x01, 0x00, 0x04, 0x0b, 0x08, 0x00, 0x09, 0x00, 0x00, 0x00
        /*0020*/ 	.byte	0x00, 0x00, 0x00, 0x00


//--------------------- .nv.info._ZN7cutlass13device_kernelINS_4gemm6kernel13GemmUniversalIN4cute5tupleIJiiiiEEENS1_10collective13CollectiveMmaINS1_35MainloopSm100TmaUmmaWarpSpecializedILi4ELi2ELi4ENS5_IJNS4_1CILi2EEESB_NSA_ILi1EEEEEEEENS5_IJNSA_ILi256EEENSA_ILi64EEENSA_ILi128EEEEEENS_10bfloat16_tENS5_IJlSC_lEEESJ_SK_NS4_8TiledMMAINS4_8MMA_AtomIJNS4_26SM100_MMA_F16BF16_2x1SM_SSISJ_SJ_fLi256ELi64ELNS4_4UMMA5MajorE0ELSP_0ELNSO_7ScaleInE0ELSQ_0EEEEEENS4_6LayoutINS5_IJSC_SC_SC_EEENS5_IJNSA_ILi0EEESV_SV_EEEEENS5_IJNS4_10UnderscoreESY_SY_EEEEENS4_28SM100_TMA_2SM_LOAD_MULTICASTENS4_14ComposedLayoutINS4_7SwizzleILi3ELi4ELi3EEENS4_18smem_ptr_flag_bitsILi16EEENST_INS5_IJNSA_ILi8EEESG_EEENS5_IJSG_SC_EEEEEEEvNS4_8identityENS4_18SM100_TMA_2SM_LOADES1B_vS1C_EENS_8epilogue10collective18CollectiveEpilogueINS1F_23Sm100TmaWarpSpecializedILi3ELi2ELi32ELb1ELb0EEEJNS5_IJSH_SG_SH_EEENS5_IJNST_ISH_SC_EENST_INSA_ILi32EEESC_EEEEESJ_SK_SJ_SK_NS1F_6fusion15FusionCallbacksIS1J_NS1P_17LinearCombinationISJ_fSJ_fLNS_15FloatRoundStyleE2EEES1K_S1O_JEEENS4_5SM1004TMEM4LOAD26SM100_TMEM_LOAD_32dp32b32xENS4_13SM90_TMA_LOADENS12_INS13_ILi2ELi4ELi3EEES16_NST_INS5_IJS17_S1M_EEENS5_IJS1M_SC_EEEEEEENS4_39AutoVectorizingCopyWithAssumedAlignmentILi128EEENS4_14SM90_TMA_STOREES24_S26_S26_EEEvvEEEEvNT_6ParamsE --------------------------
	.section	.nv.info._ZN7cutlass13device_kernelINS_4gemm6kernel13GemmUniversalIN4cute5tupleIJiiiiEEENS1_10collective13CollectiveMmaINS1_35MainloopSm100TmaUmmaWarpSpecializedILi4ELi2ELi4ENS5_IJNS4_1CILi2EEESB_NSA_ILi1EEEEEEEENS5_IJNSA_ILi256EEENSA_ILi64EEENSA_ILi128EEEEEENS_10bfloat16_tENS5_IJlSC_lEEESJ_SK_NS4_8TiledMMAINS4_8MMA_AtomIJNS4_26SM100_MMA_F16BF16_2x1SM_SSISJ_SJ_fLi256ELi64ELNS4_4UMMA5MajorE0ELSP_0ELNSO_7ScaleInE0ELSQ_0EEEEEENS4_6LayoutINS5_IJSC_SC_SC_EEENS5_IJNSA_ILi0EEESV_SV_EEEEENS5_IJNS4_10UnderscoreESY_SY_EEEEENS4_28SM100_TMA_2SM_LOAD_MULTICASTENS4_14ComposedLayoutINS4_7SwizzleILi3ELi4ELi3EEENS4_18smem_ptr_flag_bitsILi16EEENST_INS5_IJNSA_ILi8EEESG_EEENS5_IJSG_SC_EEEEEEEvNS4_8identityENS4_18SM100_TMA_2SM_LOADES1B_vS1C_EENS_8epilogue10collective18CollectiveEpilogueINS1F_23Sm100TmaWarpSpecializedILi3ELi2ELi32ELb1ELb0EEEJNS5_IJSH_SG_SH_EEENS5_IJNST_ISH_SC_EENST_INSA_ILi32EEESC_EEEEESJ_SK_SJ_SK_NS1F_6fusion15FusionCallbacksIS1J_NS1P_17LinearCombinationISJ_fSJ_fLNS_15FloatRoundStyleE2EEES1K_S1O_JEEENS4_5SM1004TMEM4LOAD26SM100_TMEM_LOAD_32dp32b32xENS4_13SM90_TMA_LOADENS12_INS13_ILi2ELi4ELi3EEES16_NST_INS5_IJS17_S1M_EEENS5_IJS1M_SC_EEEEEEENS4_39AutoVectorizingCopyWithAssumedAlignmentILi128EEENS4_14SM90_TMA_STOREES24_S26_S26_EEEvvEEEEvNT_6ParamsE,"",@"SHT_CUDA_INFO"
	.sectionflags	@""
	.align	4


	//----- nvinfo : EIATTR_CUDA_API_VERSION
	.align		4
        /*0000*/ 	.byte	0x04, 0x37
        /*0002*/ 	.short	(.L_31 - .L_30)
.L_30:
        /*0004*/ 	.word	0x00000082


	//----- nvinfo : EIATTR_KPARAM_INFO
	.align		4
.L_31:
        /*0008*/ 	.byte	0x04, 0x17
        /*000a*/ 	.short	(.L_33 - .L_32)
.L_32:
        /*000c*/ 	.word	0x00000000
        /*0010*/ 	.short	0x0000
        /*0012*/ 	.short	0x0000
        /*0014*/ 	.byte	0x00, 0xf0, 0x01, 0x20


	//----- nvinfo : EIATTR_AT_ENTRY_FRAGMENTS
	.align		4
.L_33:
        /*0018*/ 	.byte	0x04, 0x4f
        /*001a*/ 	.short	(.L_35 - .L_34)


	//   ....[0]....
.L_34:
        /*001c*/ 	.word	0x00000007


	//----- nvinfo : EIATTR_RESERVED_SMEM_USED
	.align		4
.L_35:
        /*0020*/ 	.byte	0x01, 0x41
	.zero		2


	//----- nvinfo : EIATTR_SPARSE_MMA_MASK
	.align		4
        /*0024*/ 	.byte	0x03, 0x50
        /*0026*/ 	.short	0x0000


	//----- nvinfo : EIATTR_TCGEN05_2CTA_USED
	.align		4
        /*0028*/ 	.byte	0x01, 0x52
	.zero		2


	//----- nvinfo : EIATTR_MAXREG_COUNT
	.align		4
        /*002c*/ 	.byte	0x03, 0x1b
        /*002e*/ 	.short	0x00ff


	//----- nvinfo : EIATTR_NUM_BARRIERS
	.align		4
        /*0030*/ 	.byte	0x02, 0x4c
        /*0032*/ 	.byte	0x07
	.zero		1


	//----- nvinfo : EIATTR_EXTERNS
	.align		4
        /*0034*/ 	.byte	0x04, 0x0f
        /*0036*/ 	.short	(.L_37 - .L_36)


	//   ....[0]....
	.align		4
.L_36:
        /*0038*/ 	.word	index@(__assertfail)


	//----- nvinfo : EIATTR_MERCURY_ISA_VERSION
	.align		4
.L_37:
        /*003c*/ 	.byte	0x03, 0x5f
        /*003e*/ 	.short	0x0101


	//----- nvinfo : EIATTR_INT_WARP_WIDE_INSTR_OFFSETS
	.align		4
        /*0040*/ 	.byte	0x04, 0x31
        /*0042*/ 	.short	(.L_39 - .L_38)


	//   ....[0]....
.L_38:
        /*0044*/ 	.word	0x00000d50


	//   ....[1]....
        /*0048*/ 	.word	0x00000df0


	//   ....[2]....
        /*004c*/ 	.word	0x00004680


	//   ....[3]....
        /*0050*/ 	.word	0x000046a0


	//   ....[4]....
        /*0054*/ 	.word	0x000046d0


	//   ....[5]....
        /*0058*/ 	.word	0x000052a0


	//   ....[6]....
        /*005c*/ 	.word	0x00005320


	//   ....[7]....
        /*0060*/ 	.word	0x00005420


	//   ....[8]....
        /*0064*/ 	.word	0x00005530


	//----- nvinfo : EIATTR_COOP_GROUP_MASK_REGIDS
	.align		4
.L_39:
        /*0068*/ 	.byte	0x04, 0x29
        /*006a*/ 	.short	(.L_41 - .L_40)


	//   ....[0]....
.L_40:
        /*006c*/ 	.word	0xffffffff


	//   ....[1]....
        /*0070*/ 	.word	0xffffffff


	//   ....[2]....
        /*0074*/ 	.word	0xffffffff


	//   ....[3]....
        /*0078*/ 	.word	0xffffffff


	//   ....[4]....
        /*007c*/ 	.word	0xffffffff


	//   ....[5]....
        /*0080*/ 	.word	0xffffffff


	//   ....[6]....
        /*0084*/ 	.word	0xffffffff


	//   ....[7]....
        /*0088*/ 	.word	0xffffffff


	//   ....[8]....
        /*008c*/ 	.word	0xffffffff


	//   ....[9]....
        /*0090*/ 	.word	0xffffffff


	//   ....[10]....
        /*0094*/ 	.word	0xffffffff


	//   ....[11]....
        /*0098*/ 	.word	0xffffffff


	//   ....[12]....
        /*009c*/ 	.word	0xffffffff


	//   ....[13]....
        /*00a0*/ 	.word	0xffffffff


	//----- nvinfo : EIATTR_COOP_GROUP_INSTR_OFFSETS
	.align		4
.L_41:
        /*00a4*/ 	.byte	0x04, 0x28
        /*00a6*/ 	.short	(.L_43 - .L_42)


	//   ....[0]....
.L_42:
        /*00a8*/ 	.word	0x000000b0


	//   ....[1]....
        /*00ac*/ 	.word	0x00000520


	//   ....[2]....
        /*00b0*/ 	.word	0x000006e0


	//   ....[3]....
        /*00b4*/ 	.word	0x00000850


	//   ....[4]....
        /*00b8*/ 	.word	0x00000940


	//   ....[5]....
        /*00bc*/ 	.word	0x00000aa0


	//   ....[6]....
        /*00c0*/ 	.word	0x00000c30


	//   ....[7]....
        /*00c4*/ 	.word	0x00000e70


	//   ....[8]....
        /*00c8*/ 	.word	0x000023e0


	//   ....[9]....
        /*00cc*/ 	.word	0x000032a0


	//   ....[10]....
        /*00d0*/ 	.word	0x00003770


	//   ....[11]....
        /*00d4*/ 	.word	0x000037a0


	//   ....[12]....
        /*00d8*/ 	.word	0x00004580


	//   ....[13]....
        /*00dc*/ 	.word	0x00004790


	//----- nvinfo : EIATTR_VRC_CTA_INIT_COUNT
	.align		4
.L_43:
        /*00e0*/ 	.byte	0x02, 0x4a
        /*00e2*/ 	.byte	0x80
	.zero		1


	//----- nvinfo : EIATTR_SYSCALL_OFFSETS
	.align		4
        /*00e4*/ 	.byte	0x04, 0x46
        /*00e6*/ 	.short	(.L_45 - .L_44)


	//   ....[0]....
.L_44:
        /*00e8*/ 	.word	0x00006210


	//   ....[1]....
        /*00ec*/ 	.word	0x00006300


	//   ....[2]....
        /*00f0*/ 	.word	0x00006ba0


	//   ....[3]....
        /*00f4*/ 	.word	0x00007870


	//----- nvinfo : EIATTR_MBARRIER_INSTR_OFFSETS
	.align		4
.L_45:
        /*00f8*/ 	.byte	0x04, 0x39
        /*00fa*/ 	.short	(.L_47 - .L_46)


	//   ....[0]....
.L_46:
        /*00fc*/ 	.word	0x00000650
        /*0100*/ 	.word	0x000000ff
        /*0104*/ 	.word	0x00000000
        /*0108*/ 	.short	0x0100
        /*010a*/ 	.byte	0x04
	.zero		1


	//   ....[1]....
        /*010c*/ 	.word	0x00000660
        /*0110*/ 	.word	0x000000ff
        /*0114*/ 	.word	0x00000020
        /*0118*/ 	.short	0x0100
        /*011a*/ 	.byte	0x04
	.zero		1


	//   ....[2]....
        /*011c*/ 	.word	0x00000670
        /*0120*/ 	.word	0x000000ff
        /*0124*/ 	.word	0x00000008
        /*0128*/ 	.short	0x0100
        /*012a*/ 	.byte	0x04
	.zero		1


	//   ....[3]....
        /*012c*/ 	.word	0x00000680
        /*0130*/ 	.word	0x000000ff
        /*0134*/ 	.word	0x00000028
        /*0138*/ 	.short	0x0100
        /*013a*/ 	.byte	0x04
	.zero		1


	//   ....[4]....
        /*013c*/ 	.word	0x00000690
        /*0140*/ 	.word	0x000000ff
        /*0144*/ 	.word	0x00000010
        /*0148*/ 	.short	0x0100
        /*014a*/ 	.byte	0x04
	.zero		1


	//   ....[5]....
        /*014c*/ 	.word	0x000006a0
        /*0150*/ 	.word	0x000000ff
        /*0154*/ 	.word	0x00000030
        /*0158*/ 	.short	0x0100
        /*015a*/ 	.byte	0x04
	.zero		1


	//   ....[6]....
        /*015c*/ 	.word	0x000006b0
        /*0160*/ 	.word	0x000000ff
        /*0164*/ 	.word	0x00000018
        /*0168*/ 	.short	0x0100
        /*016a*/ 	.byte	0x04
	.zero		1


	//   ....[7]....
        /*016c*/ 	.word	0x000006c0
        /*0170*/ 	.word	0x000000ff
        /*0174*/ 	.word	0x00000038
        /*0178*/ 	.short	0x0100
        /*017a*/ 	.byte	0x04
	.zero		1


	//   ....[8]....
        /*017c*/ 	.word	0x000007e0
        /*0180*/ 	.word	0x000000ff
        /*0184*/ 	.word	0x00000040
        /*0188*/ 	.short	0x0100
        /*018a*/ 	.byte	0x04
	.zero		1


	//   ....[9]....
        /*018c*/ 	.word	0x000007f0
        /*0190*/ 	.word	0x000000ff
        /*0194*/ 	.word	0x00000058
        /*0198*/ 	.short	0x0100
        /*019a*/ 	.byte	0x04
	.zero		1


	//   ....[10]....
        /*019c*/ 	.word	0x00000800
        /*01a0*/ 	.word	0x000000ff
        /*01a4*/ 	.word	0x00000048
        /*01a8*/ 	.short	0x0100
        /*01aa*/ 	.byte	0x04
	.zero		1


	//   ....[11]....
        /*01ac*/ 	.word	0x00000810
        /*01b0*/ 	.word	0x000000ff
        /*01b4*/ 	.word	0x00000060
        /*01b8*/ 	.short	0x0100
        /*01ba*/ 	.byte	0x04
	.zero		1


	//   ....[12]....
        /*01bc*/ 	.word	0x00000820
        /*01c0*/ 	.word	0x000000ff
        /*01c4*/ 	.word	0x00000050
        /*01c8*/ 	.short	0x0100
        /*01ca*/ 	.byte	0x04
	.zero		1


	//   ....[13]....
        /*01cc*/ 	.word	0x00000830
        /*01d0*/ 	.word	0x000000ff
        /*01d4*/ 	.word	0x00000068
        /*01d8*/ 	.short	0x0100
        /*01da*/ 	.byte	0x04
	.zero		1


	//   ....[14]....
        /*01dc*/ 	.word	0x00000910
        /*01e0*/ 	.word	0x000000ff
        /*01e4*/ 	.word	0x00000070
        /*01e8*/ 	.short	0x0100
        /*01ea*/ 	.byte	0x06
	.zero		1


	//   ....[15]....
        /*01ec*/ 	.word	0x00000920
        /*01f0*/ 	.word	0x000000ff
        /*01f4*/ 	.word	0x00000078
        /*01f8*/ 	.short	0x0100
        /*01fa*/ 	.byte	0x06
	.zero		1


	//   ....[16]....
        /*01fc*/ 	.word	0x00000a50
        /*0200*/ 	.word	0x000000ff
        /*0204*/ 	.word	0x00000080
        /*0208*/ 	.short	0x0100
        /*020a*/ 	.byte	0x06
	.zero		1


	//   ....[17]....
        /*020c*/ 	.word	0x00000a60
        /*0210*/ 	.word	0x000000ff
        /*0214*/ 	.word	0x00000090
        /*0218*/ 	.short	0x0100
        /*021a*/ 	.byte	0x06
	.zero		1


	//   ....[18]....
        /*021c*/ 	.word	0x00000a70
        /*0220*/ 	.word	0x000000ff
        /*0224*/ 	.word	0x00000088
        /*0228*/ 	.short	0x0100
        /*022a*/ 	.byte	0x06
	.zero		1


	//   ....[19]....
        /*022c*/ 	.word	0x00000a80
        /*0230*/ 	.word	0x000000ff
        /*0234*/ 	.word	0x00000098
        /*0238*/ 	.short	0x0100
        /*023a*/ 	.byte	0x06
	.zero		1


	//   ....[20]....
        /*023c*/ 	.word	0x00000ba0
        /*0240*/ 	.word	0x000000ff
        /*0244*/ 	.word	0x000000a0
        /*0248*/ 	.short	0x0100
        /*024a*/ 	.byte	0x04
	.zero		1


	//   ....[21]....
        /*024c*/ 	.word	0x00000bb0
        /*0250*/ 	.word	0x000000ff
        /*0254*/ 	.word	0x000000c0
        /*0258*/ 	.short	0x0100
        /*025a*/ 	.byte	0x04
	.zero		1


	//   ....[22]....
        /*025c*/ 	.word	0x00000bc0
        /*0260*/ 	.word	0x000000ff
        /*0264*/ 	.word	0x000000a8
        /*0268*/ 	.short	0x0100
        /*026a*/ 	.byte	0x04
	.zero		1


	//   ....[23]....
        /*026c*/ 	.word	0x00000bd0
        /*0270*/ 	.word	0x000000ff
        /*0274*/ 	.word	0x000000c8
        /*0278*/ 	.short	0x0100
        /*027a*/ 	.byte	0x04
	.zero		1


	//   ....[24]....
        /*027c*/ 	.word	0x00000be0
        /*0280*/ 	.word	0x000000ff
        /*0284*/ 	.word	0x000000b0
        /*0288*/ 	.short	0x0100
        /*028a*/ 	.byte	0x04
	.zero		1


	//   ....[25]....
        /*028c*/ 	.word	0x00000bf0
        /*0290*/ 	.word	0x000000ff
        /*0294*/ 	.word	0x000000d0
        /*0298*/ 	.short	0x0100
        /*029a*/ 	.byte	0x04
	.zero		1


	//   ....[26]....
        /*029c*/ 	.word	0x00000c00
        /*02a0*/ 	.word	0x000000ff
        /*02a4*/ 	.word	0x000000b8
        /*02a8*/ 	.short	0x0100
        /*02aa*/ 	.byte	0x04
	.zero		1


	//   ....[27]....
        /*02ac*/ 	.word	0x00000c10
        /*02b0*/ 	.word	0x000000ff
        /*02b4*/ 	.word	0x000000d8
        /*02b8*/ 	.short	0x0100
        /*02ba*/ 	.byte	0x04
	.zero		1


	//   ....[28]....
        /*02bc*/ 	.word	0x00000d00
        /*02c0*/ 	.word	0x000000ff
        /*02c4*/ 	.word	0x000000e0
        /*02c8*/ 	.short	0x0100
        /*02ca*/ 	.byte	0x04
	.zero		1


	//   ....[29]....
        /*02cc*/ 	.word	0x00000d10
        /*02d0*/ 	.word	0x000000ff
        /*02d4*/ 	.word	0x000000f0
        /*02d8*/ 	.short	0x0100
        /*02da*/ 	.byte	0x04
	.zero		1


	//   ....[30]....
        /*02dc*/ 	.word	0x00000d20
        /*02e0*/ 	.word	0x000000ff
        /*02e4*/ 	.word	0x000000e8
        /*02e8*/ 	.short	0x0100
        /*02ea*/ 	.byte	0x04
	.zero		1


	//   ....[31]....
        /*02ec*/ 	.word	0x00000d30
        /*02f0*/ 	.word	0x000000ff
        /*02f4*/ 	.word	0x000000f8
        /*02f8*/ 	.short	0x0100
        /*02fa*/ 	.byte	0x04
	.zero		1


	//   ....[32]....
        /*02fc*/ 	.word	0x00000e30
        /*0300*/ 	.word	0x000000ff
        /*0304*/ 	.word	0x00000100
        /*0308*/ 	.short	0x0100
        /*030a*/ 	.byte	0x06
	.zero		1


	//   ....[33]....
        /*030c*/ 	.word	0x00001a30
        /*0310*/ 	.word	0x00000003
        /*0314*/ 	.word	0x000000f0
        /*0318*/ 	.short	0x010a
        /*031a*/ 	.byte	0xff
	.zero		1


	//   ....[34]....
        /*031c*/ 	.word	0x00001a60
        /*0320*/ 	.word	0x00000003
        /*0324*/ 	.word	0x000000e0
        /*0328*/ 	.short	0x0101
        /*032a*/ 	.byte	0xff
	.zero		1


	//   ....[35]....
        /*032c*/ 	.word	0x00001b20
        /*0330*/ 	.word	0x000000ff
        /*0334*/ 	.word	0x00000020
        /*0338*/ 	.short	0x010a
        /*033a*/ 	.byte	0x04
	.zero		1


	//   ....[36]....
        /*033c*/ 	.word	0x00001bf0
        /*0340*/ 	.word	0x000000ff
        /*0344*/ 	.word	0x00000020
        /*0348*/ 	.short	0x010a
        /*034a*/ 	.byte	0x21
	.zero		1


	//   ....[37]....
        /*034c*/ 	.word	0x00001da0
        /*0350*/ 	.word	0x000000ff
        /*0354*/ 	.word	0x00000020
        /*0358*/ 	.short	0x010a
        /*035a*/ 	.byte	0x05
	.zero		1


	//   ....[38]....
        /*035c*/ 	.word	0x00001f80
        /*0360*/ 	.word	0x000000ff
        /*0364*/ 	.word	0x00000078
        /*0368*/ 	.short	0x0101
        /*036a*/ 	.byte	0x0e
	.zero		1


	//   ....[39]....
        /*036c*/ 	.word	0x00001fa0
        /*0370*/ 	.word	0x000000ff
        /*0374*/ 	.word	0x00000020
        /*0378*/ 	.short	0x010a
        /*037a*/ 	.byte	0x04
	.zero		1


	//   ....[40]....
        /*037c*/ 	.word	0x00002020
        /*0380*/ 	.word	0x000000ff
        /*0384*/ 	.word	0x00000020
        /*0388*/ 	.short	0x010a
        /*038a*/ 	.byte	0x07
	.zero		1


	//   ....[41]....
        /*038c*/ 	.word	0x00002160
        /*0390*/ 	.word	0x000000ff
        /*0394*/ 	.word	0x00000020
        /*0398*/ 	.short	0x010a
        /*039a*/ 	.byte	0x04
	.zero		1


	//   ....[42]....
        /*039c*/ 	.word	0x00002410
        /*03a0*/ 	.word	0x00000003
        /*03a4*/ 	.word	0x00000080
        /*03a8*/ 	.short	0x010a
        /*03aa*/ 	.byte	0xff
	.zero		1


	//   ....[43]....
        /*03ac*/ 	.word	0x00002560
        /*03b0*/ 	.word	0x00000000
        /*03b4*/ 	.word	0x00000000
        /*03b8*/ 	.short	0x0101
        /*03ba*/ 	.byte	0xff
	.zero		1


	//   ....[44]....
        /*03bc*/ 	.word	0x00002b20
        /*03c0*/ 	.word	0x000000ff
        /*03c4*/ 	.word	0x00000000
        /*03c8*/ 	.short	0x010a
        /*03ca*/ 	.byte	0x04
	.zero		1


	//   ....[45]....
        /*03cc*/ 	.word	0x00002bb0
        /*03d0*/ 	.word	0x000000ff
        /*03d4*/ 	.word	0x00000000
        /*03d8*/ 	.short	0x010a
        /*03da*/ 	.byte	0x05
	.zero		1


	//   ....[46]....
        /*03dc*/ 	.word	0x00002c40
        /*03e0*/ 	.word	0x000000ff
        /*03e4*/ 	.word	0x00000000
        /*03e8*/ 	.short	0x010a
        /*03ea*/ 	.byte	0x05
	.zero		1


	//   ....[47]....
        /*03ec*/ 	.word	0x00002ce0
        /*03f0*/ 	.word	0x00000000
        /*03f4*/ 	.word	0x00000000
        /*03f8*/ 	.short	0x010a
        /*03fa*/ 	.byte	0xff
	.zero		1


	//   ....[48]....
        /*03fc*/ 	.word	0x00002e00
        /*0400*/ 	.word	0x00000000
        /*0404*/ 	.word	0x000000e0
        /*0408*/ 	.short	0x010a
        /*040a*/ 	.byte	0xff
	.zero		1


	//   ....[49]....
        /*040c*/ 	.word	0x00002e70
        /*0410*/ 	.word	0x00000004
        /*0414*/ 	.word	0x00000000
        /*0418*/ 	.short	0x0101
        /*041a*/ 	.byte	0xff
	.zero		1


	//   ....[50]....
        /*041c*/ 	.word	0x00002e90
        /*0420*/ 	.word	0x000000ff
        /*0424*/ 	.word	0x00000090
        /*0428*/ 	.short	0x010a
        /*042a*/ 	.byte	0x04
	.zero		1


	//   ....[51]....
        /*042c*/ 	.word	0x00002fb0
        /*0430*/ 	.word	0x00000000
        /*0434*/ 	.word	0x00000080
        /*0438*/ 	.short	0x010a
        /*043a*/ 	.byte	0xff
	.zero		1


	//   ....[52]....
        /*043c*/ 	.word	0x000030b0
        /*0440*/ 	.word	0x00000000
        /*0444*/ 	.word	0x00000000
        /*0448*/ 	.short	0x0101
        /*044a*/ 	.byte	0xff
	.zero		1


	//   ....[53]....
        /*044c*/ 	.word	0x00003140
        /*0450*/ 	.word	0x000000ff
        /*0454*/ 	.word	0x00000090
        /*0458*/ 	.short	0x0106
        /*045a*/ 	.byte	0x04
	.zero		1


	//   ....[54]....
        /*045c*/ 	.word	0x00003160
        /*0460*/ 	.word	0x000000ff
        /*0464*/ 	.word	0x00000090
        /*0468*/ 	.short	0x010a
        /*046a*/ 	.byte	0x04
	.zero		1


	//   ....[55]....
        /*046c*/ 	.word	0x000031f0
        /*0470*/ 	.word	0x000000ff
        /*0474*/ 	.word	0x00000090
        /*0478*/ 	.short	0x0106
        /*047a*/ 	.byte	0x07
	.zero		1


	//   ....[56]....
        /*047c*/ 	.word	0x00003230
        /*0480*/ 	.word	0x00000000
        /*0484*/ 	.word	0x00000090
        /*0488*/ 	.short	0x010a
        /*048a*/ 	.byte	0xff
	.zero		1


	//   ....[57]....
        /*048c*/ 	.word	0x00003470
        /*0490*/ 	.word	0x000000ff
        /*0494*/ 	.word	0x00000008
        /*0498*/ 	.short	0x010a
        /*049a*/ 	.byte	0x05
	.zero		1


	//   ....[58]....
        /*049c*/ 	.word	0x00003490
        /*04a0*/ 	.word	0x000000ff
        /*04a4*/ 	.word	0x00000008
        /*04a8*/ 	.short	0x010a
        /*04aa*/ 	.byte	0x05
	.zero		1


	//   ....[59]....
        /*04ac*/ 	.word	0x00003620
        /*04b0*/ 	.word	0x000000ff
        /*04b4*/ 	.word	0x00000008
        /*04b8*/ 	.short	0x010a
        /*04ba*/ 	.byte	0x05
	.zero		1


	//   ....[60]....
        /*04bc*/ 	.word	0x00003640
        /*04c0*/ 	.word	0x000000ff
        /*04c4*/ 	.word	0x00000008
        /*04c8*/ 	.short	0x010a
        /*04ca*/ 	.byte	0x05
	.zero		1


	//   ....[61]....
        /*04cc*/ 	.word	0x00003700
        /*04d0*/ 	.word	0x000000ff
        /*04d4*/ 	.word	0x00000000
        /*04d8*/ 	.short	0x0101
        /*04da*/ 	.byte	0x04
	.zero		1


	//   ....[62]....
        /*04dc*/ 	.word	0x00003ac0
        /*04e0*/ 	.word	0x00000000
        /*04e4*/ 	.word	0x00000080
        /*04e8*/ 	.short	0x010a
        /*04ea*/ 	.byte	0xff
	.zero		1


	//   ....[63]....
        /*04ec*/ 	.word	0x00003b80
        /*04f0*/ 	.word	0x00000000
        /*04f4*/ 	.word	0x00000000
        /*04f8*/ 	.short	0x0101
        /*04fa*/ 	.byte	0xff
	.zero		1


	//   ....[64]....
        /*04fc*/ 	.word	0x00003c40
        /*0500*/ 	.word	0x000000ff
        /*0504*/ 	.word	0x00000000
        /*0508*/ 	.short	0x010a
        /*050a*/ 	.byte	0x04
	.zero		1


	//   ....[65]....
        /*050c*/ 	.word	0x00003c50
        /*0510*/ 	.word	0x000000ff
        /*0514*/ 	.word	0x000000c0
        /*0518*/ 	.short	0x010a
        /*051a*/ 	.byte	0x2e
	.zero		1


	//   ....[66]....
        /*051c*/ 	.word	0x00003d00
        /*0520*/ 	.word	0x000000ff
        /*0524*/ 	.word	0x00000000
        /*0528*/ 	.short	0x010a
        /*052a*/ 	.byte	0x07
	.zero		1


	//   ....[67]....
        /*052c*/ 	.word	0x00003e30
        /*0530*/ 	.word	0x000000ff
        /*0534*/ 	.word	0x00000000
        /*0538*/ 	.short	0x010a
        /*053a*/ 	.byte	0x04
	.zero		1


	//   ....[68]....
        /*053c*/ 	.word	0x00004270
        /*0540*/ 	.word	0x000000ff
        /*0544*/ 	.word	0x00000000
        /*0548*/ 	.short	0x010a
        /*054a*/ 	.byte	0x04
	.zero		1


	//   ....[69]....
        /*054c*/ 	.word	0x00004300
        /*0550*/ 	.word	0x000000ff
        /*0554*/ 	.word	0x00000000
        /*0558*/ 	.short	0x010a
        /*055a*/ 	.byte	0x05
	.zero		1


	//   ....[70]....
        /*055c*/ 	.word	0x00004390
        /*0560*/ 	.word	0x000000ff
        /*0564*/ 	.word	0x00000000
        /*0568*/ 	.short	0x010a
        /*056a*/ 	.byte	0x05
	.zero		1


	//   ....[71]....
        /*056c*/ 	.word	0x00004430
        /*0570*/ 	.word	0x00000000
        /*0574*/ 	.word	0x00000000
        /*0578*/ 	.short	0x010a
        /*057a*/ 	.byte	0xff
	.zero		1


	//   ....[72]....
        /*057c*/ 	.word	0x00004470
        /*0580*/ 	.word	0x00000000
        /*0584*/ 	.word	0x00000000
        /*0588*/ 	.short	0x010a
        /*058a*/ 	.byte	0xff
	.zero		1


	//   ....[73]....
        /*058c*/ 	.word	0x000044e0
        /*0590*/ 	.word	0x000000ff
        /*0594*/ 	.word	0x00000000
        /*0598*/ 	.short	0x0101
        /*059a*/ 	.byte	0x04
	.zero		1


	//   ....[74]....
        /*059c*/ 	.word	0x00004520
        /*05a0*/ 	.word	0x000000ff
        /*05a4*/ 	.word	0x00000100
        /*05a8*/ 	.short	0x010a
        /*05aa*/ 	.byte	0x29
	.zero		1


	//   ....[75]....
        /*05ac*/ 	.word	0x00004570
        /*05b0*/ 	.word	0x000000ff
        /*05b4*/ 	.word	0x00000000
        /*05b8*/ 	.short	0x0101
        /*05ba*/ 	.byte	0x04
	.zero		1


	//   ....[76]....
        /*05bc*/ 	.word	0x000049d0
        /*05c0*/ 	.word	0x0000000c
        /*05c4*/ 	.word	0x00000080
        /*05c8*/ 	.short	0x010a
        /*05ca*/ 	.byte	0xff
	.zero		1


	//   ....[77]....
        /*05cc*/ 	.word	0x00004b40
        /*05d0*/ 	.word	0x00000000
        /*05d4*/ 	.word	0x00000000
        /*05d8*/ 	.short	0x0101
        /*05da*/ 	.byte	0xff
	.zero		1


	//   ....[78]....
        /*05dc*/ 	.word	0x00004fc0
        /*05e0*/ 	.word	0x000000ff
        /*05e4*/ 	.word	0x00000078
        /*05e8*/ 	.short	0x010a
        /*05ea*/ 	.byte	0x18
	.zero		1


	//   ....[79]....
        /*05ec*/ 	.word	0x00005180
        /*05f0*/ 	.word	0x000000ff
        /*05f4*/ 	.word	0x00000058
        /*05f8*/ 	.short	0x010a
        /*05fa*/ 	.byte	0x04
	.zero		1


	//   ....[80]....
        /*05fc*/ 	.word	0x00005350
        /*0600*/ 	.word	0x000000ff
        /*0604*/ 	.word	0x00000040
        /*0608*/ 	.short	0x010b
        /*060a*/ 	.byte	0x04
	.zero		1


	//   ....[81]....
        /*060c*/ 	.word	0x00005360
        /*0610*/ 	.word	0x000000ff
        /*0614*/ 	.word	0x00000000
        /*0618*/ 	.short	0x0101
        /*061a*/ 	.byte	0x14
	.zero		1


	//   ....[82]....
        /*061c*/ 	.word	0x00005370
        /*0620*/ 	.word	0x000000ff
        /*0624*/ 	.word	0x00000058
        /*0628*/ 	.short	0x010a
        /*062a*/ 	.byte	0x05
	.zero		1


	//   ....[83]....
        /*062c*/ 	.word	0x00005560
        /*0630*/ 	.word	0x000000ff
        /*0634*/ 	.word	0x00000040
        /*0638*/ 	.short	0x010b
        /*063a*/ 	.byte	0x05
	.zero		1


	//   ....[84]....
        /*063c*/ 	.word	0x00005570
        /*0640*/ 	.word	0x000000ff
        /*0644*/ 	.word	0x00000000
        /*0648*/ 	.short	0x0101
        /*064a*/ 	.byte	0x04
	.zero		1


	//   ....[85]....
        /*064c*/ 	.word	0x00005610
        /*0650*/ 	.word	0x000000ff
        /*0654*/ 	.word	0x00000000
        /*0658*/ 	.short	0x010a
        /*065a*/ 	.byte	0x04
	.zero		1


	//   ....[86]....
        /*065c*/ 	.word	0x000056a0
        /*0660*/ 	.word	0x000000ff
        /*0664*/ 	.word	0x00000000
        /*0668*/ 	.short	0x010a
        /*066a*/ 	.byte	0x05
	.zero		1


	//   ....[87]....
        /*066c*/ 	.word	0x00005740
        /*0670*/ 	.word	0x00000000
        /*0674*/ 	.word	0x00000000
        /*0678*/ 	.short	0x010a
        /*067a*/ 	.byte	0xff
	.zero		1


	//   ....[88]....
        /*067c*/ 	.word	0x00005a80
        /*0680*/ 	.word	0x00000000
        /*0684*/ 	.word	0x00000080
        /*0688*/ 	.short	0x010a
        /*068a*/ 	.byte	0xff
	.zero		1


	//   ....[89]....
        /*068c*/ 	.word	0x00005b50
        /*0690*/ 	.word	0x00000000
        /*0694*/ 	.word	0x00000000
        /*0698*/ 	.short	0x0101
        /*069a*/ 	.byte	0xff
	.zero		1


	//   ....[90]....
        /*069c*/ 	.word	0x000067f0
        /*06a0*/ 	.word	0x00000000
        /*06a4*/ 	.word	0x00000040
        /*06a8*/ 	.short	0x010a
        /*06aa*/ 	.byte	0xff
	.zero		1


	//   ....[91]....
        /*06ac*/ 	.word	0x00006860
        /*06b0*/ 	.word	0x00000059
        /*06b4*/ 	.word	0x000000a0
        /*06b8*/ 	.short	0x010a
        /*06ba*/ 	.byte	0xff
	.zero		1


	//   ....[92]....
        /*06bc*/ 	.word	0x00006950
        /*06c0*/ 	.word	0x00000000
        /*06c4*/ 	.word	0x00000040
        /*06c8*/ 	.short	0x010a
        /*06ca*/ 	.byte	0xff
	.zero		1


	//   ....[93]....
        /*06cc*/ 	.word	0x00006a80
        /*06d0*/ 	.word	0x00000059
        /*06d4*/ 	.word	0x000000a0
        /*06d8*/ 	.short	0x010a
        /*06da*/ 	.byte	0xff
	.zero		1


	//   ....[94]....
        /*06dc*/ 	.word	0x000075b0
        /*06e0*/ 	.word	0x00000000
        /*06e4*/ 	.word	0x00000000
        /*06e8*/ 	.short	0x0101
        /*06ea*/ 	.byte	0xff
	.zero		1


	//   ....[95]....
        /*06ec*/ 	.word	0x000075c0
        /*06f0*/ 	.word	0x00000002
        /*06f4*/ 	.word	0x00000040
        /*06f8*/ 	.short	0x010a
        /*06fa*/ 	.byte	0xff
	.zero		1


	//   ....[96]....
        /*06fc*/ 	.word	0x00007690
        /*0700*/ 	.word	0x00000002
        /*0704*/ 	.word	0x00000040
        /*0708*/ 	.short	0x010a
        /*070a*/ 	.byte	0xff
	.zero		1


	//   ....[97]....
        /*070c*/ 	.word	0x00007b10
        /*0710*/ 	.word	0x00000059
        /*0714*/ 	.word	0x00000000
        /*0718*/ 	.short	0x0101
        /*071a*/ 	.byte	0xff
	.zero		1


	//   ....[98]....
        /*071c*/ 	.word	0x00008330
        /*0720*/ 	.word	0x00000002
        /*0724*/ 	.word	0x00000000
        /*0728*/ 	.short	0x0101
        /*072a*/ 	.byte	0xff
	.zero		1


	//   ....[99]....
        /*072c*/ 	.word	0x000085e0
        /*0730*/ 	.word	0x000000ff
        /*0734*/ 	.word	0x00000000
        /*0738*/ 	.short	0x0101
        /*073a*/ 	.byte	0x04
	.zero		1


	//   ....[100]....
        /*073c*/ 	.word	0x00008600
        /*0740*/ 	.word	0x00000003
        /*0744*/ 	.word	0x000000f0
        /*0748*/ 	.short	0x010a
        /*074a*/ 	.byte	0xff
	.zero		1


	//   ....[101]....
        /*074c*/ 	.word	0x00008660
        /*0750*/ 	.word	0x00000000
        /*0754*/ 	.word	0x00000020
        /*0758*/ 	.short	0x010a
        /*075a*/ 	.byte	0xff
	.zero		1


	//   ....[102]....
        /*075c*/ 	.word	0x000086c0
        /*0760*/ 	.word	0x00000000
        /*0764*/ 	.word	0x00000020
        /*0768*/ 	.short	0x010a
        /*076a*/ 	.byte	0xff
	.zero		1


	//   ....[103]....
        /*076c*/ 	.word	0x00008710
        /*0770*/ 	.word	0x00000003
        /*0774*/ 	.word	0x00000080
        /*0778*/ 	.short	0x010a
        /*077a*/ 	.byte	0xff
	.zero		1


	//   ....[104]....
        /*077c*/ 	.word	0x00008770
        /*0780*/ 	.word	0x00000000
        /*0784*/ 	.word	0x00000000
        /*0788*/ 	.short	0x010a
        /*078a*/ 	.byte	0xff
	.zero		1


	//   ....[105]....
        /*078c*/ 	.word	0x000087d0
        /*0790*/ 	.word	0x00000000
        /*0794*/ 	.word	0x00000000
        /*0798*/ 	.short	0x010a
        /*079a*/ 	.byte	0xff
	.zero		1


	//   ....[106]....
        /*079c*/ 	.word	0x00008830
        /*07a0*/ 	.word	0x00000000
        /*07a4*/ 	.word	0x00000000
        /*07a8*/ 	.short	0x010a
        /*07aa*/ 	.byte	0xff
	.zero		1


	//   ....[107]....
        /*07ac*/ 	.word	0x00008880
        /*07b0*/ 	.word	0x00000000
        /*07b4*/ 	.word	0x000000e0
        /*07b8*/ 	.short	0x010a
        /*07ba*/ 	.byte	0xff
	.zero		1


	//   ....[108]....
        /*07bc*/ 	.word	0x000088e0
        /*07c0*/ 	.word	0x00000000
        /*07c4*/ 	.word	0x00000090
        /*07c8*/ 	.short	0x010a
        /*07ca*/ 	.byte	0xff
	.zero		1


	//   ....[109]....
        /*07cc*/ 	.word	0x00008930
        /*07d0*/ 	.word	0x00000000
        /*07d4*/ 	.word	0x00000080
        /*07d8*/ 	.short	0x010a
        /*07da*/ 	.byte	0xff
	.zero		1


	//   ....[110]....
        /*07dc*/ 	.word	0x00008990
        /*07e0*/ 	.word	0x00000000
        /*07e4*/ 	.word	0x00000090
        /*07e8*/ 	.short	0x010a
        /*07ea*/ 	.byte	0xff
	.zero		1


	//   ....[111]....
        /*07ec*/ 	.word	0x000089f0
        /*07f0*/ 	.word	0x00000005
        /*07f4*/ 	.word	0x00000008
        /*07f8*/ 	.short	0x010a
        /*07fa*/ 	.byte	0xff
	.zero		1


	//   ....[112]....
        /*07fc*/ 	.word	0x00008ae0
        /*0800*/ 	.word	0x00000003
        /*0804*/ 	.word	0x00000008
        /*0808*/ 	.short	0x010a
        /*080a*/ 	.byte	0xff
	.zero		1


	//   ....[113]....
        /*080c*/ 	.word	0x00008b30
        /*0810*/ 	.word	0x00000000
        /*0814*/ 	.word	0x00000080
        /*0818*/ 	.short	0x010a
        /*081a*/ 	.byte	0xff
	.zero		1


	//   ....[114]....
        /*081c*/ 	.word	0x00008b90
        /*0820*/ 	.word	0x00000000
        /*0824*/ 	.word	0x000000c0
        /*0828*/ 	.short	0x010a
        /*082a*/ 	.byte	0xff
	.zero		1


	//   ....[115]....
        /*082c*/ 	.word	0x00008bf0
        /*0830*/ 	.word	0x00000000
        /*0834*/ 	.word	0x00000000
        /*0838*/ 	.short	0x010a
        /*083a*/ 	.byte	0xff
	.zero		1


	//   ....[116]....
        /*083c*/ 	.word	0x00008c50
        /*0840*/ 	.word	0x00000000
        /*0844*/ 	.word	0x00000000
        /*0848*/ 	.short	0x010a
        /*084a*/ 	.byte	0xff
	.zero		1


	//   ....[117]....
        /*084c*/ 	.word	0x00008cb0
        /*0850*/ 	.word	0x00000000
        /*0854*/ 	.word	0x00000000
        /*0858*/ 	.short	0x010a
        /*085a*/ 	.byte	0xff
	.zero		1


	//   ....[118]....
        /*085c*/ 	.word	0x00008d10
        /*0860*/ 	.word	0x00000000
        /*0864*/ 	.word	0x00000000
        /*0868*/ 	.short	0x010a
        /*086a*/ 	.byte	0xff
	.zero		1


	//   ....[119]....
        /*086c*/ 	.word	0x00008d70
        /*0870*/ 	.word	0x00000000
        /*0874*/ 	.word	0x00000100
        /*0878*/ 	.short	0x010a
        /*087a*/ 	.byte	0xff
	.zero		1


	//   ....[120]....
        /*087c*/ 	.word	0x00008dc0
        /*0880*/ 	.word	0x0000000c
        /*0884*/ 	.word	0x00000080
        /*0888*/ 	.short	0x010a
        /*088a*/ 	.byte	0xff
	.zero		1


	//   ....[121]....
        /*088c*/ 	.word	0x00008e20
        /*0890*/ 	.word	0x00000000
        /*0894*/ 	.word	0x00000078
        /*0898*/ 	.short	0x010a
        /*089a*/ 	.byte	0xff
	.zero		1


	//   ....[122]....
        /*089c*/ 	.word	0x00008e80
        /*08a0*/ 	.word	0x00000000
        /*08a4*/ 	.word	0x00000058
        /*08a8*/ 	.short	0x010a
        /*08aa*/ 	.byte	0xff
	.zero		1


	//   ....[123]....
        /*08ac*/ 	.word	0x00008ee0
        /*08b0*/ 	.word	0x00000009
        /*08b4*/ 	.word	0x00000058
        /*08b8*/ 	.short	0x010a
        /*08ba*/ 	.byte	0xff
	.zero		1


	//   ....[124]....
        /*08bc*/ 	.word	0x00008f40
        /*08c0*/ 	.word	0x00000000
        /*08c4*/ 	.word	0x00000000
        /*08c8*/ 	.short	0x010a
        /*08ca*/ 	.byte	0xff
	.zero		1


	//   ....[125]....
        /*08cc*/ 	.word	0x00008fa0
        /*08d0*/ 	.word	0x00000000
        /*08d4*/ 	.word	0x00000000
        /*08d8*/ 	.short	0x010a
        /*08da*/ 	.byte	0xff
	.zero		1


	//   ....[126]....
        /*08dc*/ 	.word	0x00008ff0
        /*08e0*/ 	.word	0x00000000
        /*08e4*/ 	.word	0x00000080
        /*08e8*/ 	.short	0x010a
        /*08ea*/ 	.byte	0xff
	.zero		1


	//   ....[127]....
        /*08ec*/ 	.word	0x00009040
        /*08f0*/ 	.word	0x00000000
        /*08f4*/ 	.word	0x00000040
        /*08f8*/ 	.short	0x010a
        /*08fa*/ 	.byte	0xff
	.zero		1


	//   ....[128]....
        /*08fc*/ 	.word	0x00009090
        /*0900*/ 	.word	0x00000059
        /*0904*/ 	.word	0x000000a0
        /*0908*/ 	.short	0x010a
        /*090a*/ 	.byte	0xff
	.zero		1


	//   ....[129]....
        /*090c*/ 	.word	0x000090e0
        /*0910*/ 	.word	0x00000002
        /*0914*/ 	.word	0x00000040
        /*0918*/ 	.short	0x010a
        /*091a*/ 	.byte	0xff
	.zero		1


	//----- nvinfo : EIATTR_NUM_MBARRIERS
	.align		4
.L_47:
        /*091c*/ 	.byte	0x03, 0x38
        /*091e*/ 	.short	0x0021


	//----- nvinfo : EIATTR_EXIT_INSTR_OFFSETS
	.align		4
        /*0920*/ 	.byte	0x04, 0x1c
        /*0922*/ 	.short	(.L_49 - .L_48)


	//   ....[0]....
.L_48:
        /*0924*/ 	.word	0x00002d10


	//   ....[1]....
        /*0928*/ 	.word	0x00003200


	//   ....[2]....
        /*092c*/ 	.word	0x00003260


	//   ....[3]....
        /*0930*/ 	.word	0x000047a0


	//   ....[4]....
        /*0934*/ 	.word	0x00005770


	//   ....[5]....
        /*0938*/ 	.word	0x000057b0


	//   ....[6]....
        /*093c*/ 	.word	0x000084d0


	//   ....[7]....
        /*0940*/ 	.word	0x00008550


	//   ....[8]....
        /*0944*/ 	.word	0x00008580


	//   ....[9]....
        /*0948*/ 	.word	0x000085f0


	//----- nvinfo : EIATTR_MAX_THREADS
	.align		4
.L_49:
        /*094c*/ 	.byte	0x04, 0x05
        /*094e*/ 	.short	(.L_51 - .L_50)
.L_50:
        /*0950*/ 	.word	0x00000100
        /*0954*/ 	.word	0x00000001
        /*0958*/ 	.word	0x00000001


	//----- nvinfo : EIATTR_CRS_STACK_SIZE
	.align		4
.L_51:
        /*095c*/ 	.byte	0x04, 0x1e
        /*095e*/ 	.short	(.L_53 - .L_52)
.L_52:
        /*0960*/ 	.word	0x00000000


	//----- nvinfo : EIATTR_CBANK_PARAM_SIZE
	.align		4
.L_53:
        /*0964*/ 	.byte	0x03, 0x19
        /*0966*/ 	.short	0x0800


	//----- nvinfo : EIATTR_PARAM_CBANK
	.align		4
        /*0968*/ 	.byte	0x04, 0x0a
        /*096a*/ 	.short	(.L_55 - .L_54)
	.align		4
.L_54:
        /*096c*/ 	.word	index@(.nv.constant0._ZN7cutlass13device_kernelINS_4gemm6kernel13GemmUniversalIN4cute5tupleIJiiiiEEENS1_10collective13CollectiveMmaINS1_35MainloopSm100TmaUmmaWarpSpecializedILi4ELi2ELi4ENS5_IJNS4_1CILi2EEESB_NSA_ILi1EEEEEEEENS5_IJNSA_ILi256EEENSA_ILi64EEENSA_ILi128EEEEEENS_10bfloat16_tENS5_IJlSC_lEEESJ_SK_NS4_8TiledMMAINS4_8MMA_AtomIJNS4_26SM100_MMA_F16BF16_2x1SM_SSISJ_SJ_fLi256ELi64ELNS4_4UMMA5MajorE0ELSP_0ELNSO_7ScaleInE0ELSQ_0EEEEEENS4_6LayoutINS5_IJSC_SC_SC_EEENS5_IJNSA_ILi0EEESV_SV_EEEEENS5_IJNS4_10UnderscoreESY_SY_EEEEENS4_28SM100_TMA_2SM_LOAD_MULTICASTENS4_14ComposedLayoutINS4_7SwizzleILi3ELi4ELi3EEENS4_18smem_ptr_flag_bitsILi16EEENST_INS5_IJNSA_ILi8EEESG_EEENS5_IJSG_SC_EEEEEEEvNS4_8identityENS4_18SM100_TMA_2SM_LOADES1B_vS1C_EENS_8epilogue10collective18CollectiveEpilogueINS1F_23Sm100TmaWarpSpecializedILi3ELi2ELi32ELb1ELb0EEEJNS5_IJSH_SG_SH_EEENS5_IJNST_ISH_SC_EENST_INSA_ILi32EEESC_EEEEESJ_SK_SJ_SK_NS1F_6fusion15FusionCallbacksIS1J_NS1P_17LinearCombinationISJ_fSJ_fLNS_15FloatRoundStyleE2EEES1K_S1O_JEEENS4_5SM1004TMEM4LOAD26SM100_TMEM_LOAD_32dp32b32xENS4_13SM90_TMA_LOADENS12_INS13_ILi2ELi4ELi3EEES16_NST_INS5_IJS17_S1M_EEENS5_IJS1M_SC_EEEEEEENS4_39AutoVectorizingCopyWithAssumedAlignmentILi128EEENS4_14SM90_TMA_STOREES24_S26_S26_EEEvvEEEEvNT_6ParamsE)
        /*0970*/ 	.short	0x0380
        /*0972*/ 	.short	0x0800


	//----- nvinfo : EIATTR_SW_WAR
	.align		4
.L_55:
        /*0974*/ 	.byte	0x04, 0x36
        /*0976*/ 	.short	(.L_57 - .L_56)
.L_56:
        /*0978*/ 	.word	0x00000008
.L_57:


//--------------------- .nv.callgraph             --------------------------
	.section	.nv.callgraph,"",@"SHT_CUDA_CALLGRAPH"
	.align	4
	.sectionentsize	8
	.align		4
        /*0000*/ 	.word	0x00000000
	.align		4
        /*0004*/ 	.word	0xffffffff
	.align		4
        /*0008*/ 	.word	index@(_ZN7cutlass13device_kernelINS_4gemm6kernel13GemmUniversalIN4cute5tupleIJiiiiEEENS1_10collective13CollectiveMmaINS1_35MainloopSm100TmaUmmaWarpSpecializedILi4ELi2ELi4ENS5_IJNS4_1CILi2EEESB_NSA_ILi1EEEEEEEENS5_IJNSA_ILi256EEENSA_ILi64EEENSA_ILi128EEEEEENS_10bfloat16_tENS5_IJlSC_lEEESJ_SK_NS4_8TiledMMAINS4_8MMA_AtomIJNS4_26SM100_MMA_F16BF16_2x1SM_SSISJ_SJ_fLi256ELi64ELNS4_4UMMA5MajorE0ELSP_0ELNSO_7ScaleInE0ELSQ_0EEEEEENS4_6LayoutINS5_IJSC_SC_SC_EEENS5_IJNSA_ILi0EEESV_SV_EEEEENS5_IJNS4_10UnderscoreESY_SY_EEEEENS4_28SM100_TMA_2SM_LOAD_MULTICASTENS4_14ComposedLayoutINS4_7SwizzleILi3ELi4ELi3EEENS4_18smem_ptr_flag_bitsILi16EEENST_INS5_IJNSA_ILi8EEESG_EEENS5_IJSG_SC_EEEEEEEvNS4_8identityENS4_18SM100_TMA_2SM_LOADES1B_vS1C_EENS_8epilogue10collective18CollectiveEpilogueINS1F_23Sm100TmaWarpSpecializedILi3ELi2ELi32ELb1ELb0EEEJNS5_IJSH_SG_SH_EEENS5_IJNST_ISH_SC_EENST_INSA_ILi32EEESC_EEEEESJ_SK_SJ_SK_NS1F_6fusion15FusionCallbacksIS1J_NS1P_17LinearCombinationISJ_fSJ_fLNS_15FloatRoundStyleE2EEES1K_S1O_JEEENS4_5SM1004TMEM4LOAD26SM100_TMEM_LOAD_32dp32b32xENS4_13SM90_TMA_LOADENS12_INS13_ILi2ELi4ELi3EEES16_NST_INS5_IJS17_S1M_EEENS5_IJS1M_SC_EEEEEEENS4_39AutoVectorizingCopyWithAssumedAlignmentILi128EEENS4_14SM90_TMA_STOREES24_S26_S26_EEEvvEEEEvNT_6ParamsE)
	.align		4
        /*000c*/ 	.word	index@(__assertfail)
	.align		4
        /*0010*/ 	.word	0x00000000
	.align		4
        /*0014*/ 	.word	0xfffffffe
	.align		4
        /*0018*/ 	.word	0x00000000
	.align		4
        /*001c*/ 	.word	0xfffffffd
	.align		4
        /*0020*/ 	.word	0x00000000
	.align		4
        /*0024*/ 	.word	0xfffffffc


//--------------------- .nv.constant4             --------------------------
	.section	.nv.constant4,"a",@progbits
	.align	8
	.align		8
.nv.constant4:
        /*0000*/ 	.dword	__assertfail
	.align		8
        /*0008*/ 	.dword	__unnamed_1
	.align		8
        /*0010*/ 	.dword	__unnamed_2
	.align		8
        /*0018*/ 	.dword	_ZN39_INTERNAL_ea8498f6_4_k_cu_76302b7b_84704cuda3std3__45__cpo5beginE
	.align		8
        /*0020*/ 	.dword	_ZN39_INTERNAL_ea8498f6_4_k_cu_76302b7b_84704cuda3std3__45__cpo3endE
	.align		8
        /*0028*/ 	.dword	_ZN39_INTERNAL_ea8498f6_4_k_cu_76302b7b_84704cuda3std3__45__cpo6cbeginE
	.align		8
        /*0030*/ 	.dword	_ZN39_INTERNAL_ea8498f6_4_k_cu_76302b7b_84704cuda3std3__45__cpo4cendE
	.align		8
        /*0038*/ 	.dword	_ZN39_INTERNAL_ea8498f6_4_k_cu_76302b7b_84704cuda3std3__441_GLOBAL__N__ea8498f6_4_k_cu_76302b7b_84706ignoreE
	.align		8
        /*0040*/ 	.dword	_ZN39_INTERNAL_ea8498f6_4_k_cu_76302b7b_84704cuda3std3__419piecewise_constructE
	.align		8
        /*0048*/ 	.dword	_ZN39_INTERNAL_ea8498f6_4_k_cu_76302b7b_84704cuda3std3__48in_placeE
	.align		8
        /*0050*/ 	.dword	_ZN39_INTERNAL_ea8498f6_4_k_cu_76302b7b_84704cuda3std6ranges3__45__cpo4swapE
	.align		8
        /*0058*/ 	.dword	_ZN39_INTERNAL_ea8498f6_4_k_cu_76302b7b_84704cuda3std6ranges3__45__cpo9iter_moveE
	.align		8
        /*0060*/ 	.dword	_ZN39_INTERNAL_ea8498f6_4_k_cu_76302b7b_84704cute7productE
	.align		8
        /*0068*/ 	.dword	_ZN39_INTERNAL_ea8498f6_4_k_cu_76302b7b_84704cute1_E
	.align		8
        /*0070*/ 	.dword	$str$25
	.align		8
        /*0078*/ 	.dword	$str$26
	.align		8
        /*0080*/ 	.dword	$str$27
	.align		8
        /*0088*/ 	.dword	$str$28


//--------------------- .text._ZN7cutlass13device_kernelINS_4gemm6kernel13GemmUniversalIN4cute5tupleIJiiiiEEENS1_10collective13CollectiveMmaINS1_35MainloopSm100TmaUmmaWarpSpecializedILi4ELi2ELi4ENS5_IJNS4_1CILi2EEESB_NSA_ILi1EEEEEEEENS5_IJNSA_ILi256EEENSA_ILi64EEENSA_ILi128EEEEEENS_10bfloat16_tENS5_IJlSC_lEEESJ_SK_NS4_8TiledMMAINS4_8MMA_AtomIJNS4_26SM100_MMA_F16BF16_2x1SM_SSISJ_SJ_fLi256ELi64ELNS4_4UMMA5MajorE0ELSP_0ELNSO_7ScaleInE0ELSQ_0EEEEEENS4_6LayoutINS5_IJSC_SC_SC_EEENS5_IJNSA_ILi0EEESV_SV_EEEEENS5_IJNS4_10UnderscoreESY_SY_EEEEENS4_28SM100_TMA_2SM_LOAD_MULTICASTENS4_14ComposedLayoutINS4_7SwizzleILi3ELi4ELi3EEENS4_18smem_ptr_flag_bitsILi16EEENST_INS5_IJNSA_ILi8EEESG_EEENS5_IJSG_SC_EEEEEEEvNS4_8identityENS4_18SM100_TMA_2SM_LOADES1B_vS1C_EENS_8epilogue10collective18CollectiveEpilogueINS1F_23Sm100TmaWarpSpecializedILi3ELi2ELi32ELb1ELb0EEEJNS5_IJSH_SG_SH_EEENS5_IJNST_ISH_SC_EENST_INSA_ILi32EEESC_EEEEESJ_SK_SJ_SK_NS1F_6fusion15FusionCallbacksIS1J_NS1P_17LinearCombinationISJ_fSJ_fLNS_15FloatRoundStyleE2EEES1K_S1O_JEEENS4_5SM1004TMEM4LOAD26SM100_TMEM_LOAD_32dp32b32xENS4_13SM90_TMA_LOADENS12_INS13_ILi2ELi4ELi3EEES16_NST_INS5_IJS17_S1M_EEENS5_IJS1M_SC_EEEEEEENS4_39AutoVectorizingCopyWithAssumedAlignmentILi128EEENS4_14SM90_TMA_STOREES24_S26_S26_EEEvvEEEEvNT_6ParamsE --------------------------
	.section	.text._ZN7cutlass13device_kernelINS_4gemm6kernel13GemmUniversalIN4cute5tupleIJiiiiEEENS1_10collective13CollectiveMmaINS1_35MainloopSm100TmaUmmaWarpSpecializedILi4ELi2ELi4ENS5_IJNS4_1CILi2EEESB_NSA_ILi1EEEEEEEENS5_IJNSA_ILi256EEENSA_ILi64EEENSA_ILi128EEEEEENS_10bfloat16_tENS5_IJlSC_lEEESJ_SK_NS4_8TiledMMAINS4_8MMA_AtomIJNS4_26SM100_MMA_F16BF16_2x1SM_SSISJ_SJ_fLi256ELi64ELNS4_4UMMA5MajorE0ELSP_0ELNSO_7ScaleInE0ELSQ_0EEEEEENS4_6LayoutINS5_IJSC_SC_SC_EEENS5_IJNSA_ILi0EEESV_SV_EEEEENS5_IJNS4_10UnderscoreESY_SY_EEEEENS4_28SM100_TMA_2SM_LOAD_MULTICASTENS4_14ComposedLayoutINS4_7SwizzleILi3ELi4ELi3EEENS4_18smem_ptr_flag_bitsILi16EEENST_INS5_IJNSA_ILi8EEESG_EEENS5_IJSG_SC_EEEEEEEvNS4_8identityENS4_18SM100_TMA_2SM_LOADES1B_vS1C_EENS_8epilogue10collective18CollectiveEpilogueINS1F_23Sm100TmaWarpSpecializedILi3ELi2ELi32ELb1ELb0EEEJNS5_IJSH_SG_SH_EEENS5_IJNST_ISH_SC_EENST_INSA_ILi32EEESC_EEEEESJ_SK_SJ_SK_NS1F_6fusion15FusionCallbacksIS1J_NS1P_17LinearCombinationISJ_fSJ_fLNS_15FloatRoundStyleE2EEES1K_S1O_JEEENS4_5SM1004TMEM4LOAD26SM100_TMEM_LOAD_32dp32b32xENS4_13SM90_TMA_LOADENS12_INS13_ILi2ELi4ELi3EEES16_NST_INS5_IJS17_S1M_EEENS5_IJS1M_SC_EEEEEEENS4_39AutoVectorizingCopyWithAssumedAlignmentILi128EEENS4_14SM90_TMA_STOREES24_S26_S26_EEEvvEEEEvNT_6ParamsE,"ax",@progbits
	.align	128
.text._ZN7cutlass13device_kernelINS_4gemm6kernel13GemmUniversalIN4cute5tupleIJiiiiEEENS1_10collective13CollectiveMmaINS1_35MainloopSm100TmaUmmaWarpSpecializedILi4ELi2ELi4ENS5_IJNS4_1CILi2EEESB_NSA_ILi1EEEEEEEENS5_IJNSA_ILi256EEENSA_ILi64EEENSA_ILi128EEEEEENS_10bfloat16_tENS5_IJlSC_lEEESJ_SK_NS4_8TiledMMAINS4_8MMA_AtomIJNS4_26SM100_MMA_F16BF16_2x1SM_SSISJ_SJ_fLi256ELi64ELNS4_4UMMA5MajorE0ELSP_0ELNSO_7ScaleInE0ELSQ_0EEEEEENS4_6LayoutINS5_IJSC_SC_SC_EEENS5_IJNSA_ILi0EEESV_SV_EEEEENS5_IJNS4_10UnderscoreESY_SY_EEEEENS4_28SM100_TMA_2SM_LOAD_MULTICASTENS4_14ComposedLayoutINS4_7SwizzleILi3ELi4ELi3EEENS4_18smem_ptr_flag_bitsILi16EEENST_INS5_IJNSA_ILi8EEESG_EEENS5_IJSG_SC_EEEEEEEvNS4_8identityENS4_18SM100_TMA_2SM_LOADES1B_vS1C_EENS_8epilogue10collective18CollectiveEpilogueINS1F_23Sm100TmaWarpSpecializedILi3ELi2ELi32ELb1ELb0EEEJNS5_IJSH_SG_SH_EEENS5_IJNST_ISH_SC_EENST_INSA_ILi32EEESC_EEEEESJ_SK_SJ_SK_NS1F_6fusion15FusionCallbacksIS1J_NS1P_17LinearCombinationISJ_fSJ_fLNS_15FloatRoundStyleE2EEES1K_S1O_JEEENS4_5SM1004TMEM4LOAD26SM100_TMEM_LOAD_32dp32b32xENS4_13SM90_TMA_LOADENS12_INS13_ILi2ELi4ELi3EEES16_NST_INS5_IJS17_S1M_EEENS5_IJS1M_SC_EEEEEEENS4_39AutoVectorizingCopyWithAssumedAlignmentILi128EEENS4_14SM90_TMA_STOREES24_S26_S26_EEEvvEEEEvNT_6ParamsE:
        .type           _ZN7cutlass13device_kernelINS_4gemm6kernel13GemmUniversalIN4cute5tupleIJiiiiEEENS1_10collective13CollectiveMmaINS1_35MainloopSm100TmaUmmaWarpSpecializedILi4ELi2ELi4ENS5_IJNS4_1CILi2EEESB_NSA_ILi1EEEEEEEENS5_IJNSA_ILi256EEENSA_ILi64EEENSA_ILi128EEEEEENS_10bfloat16_tENS5_IJlSC_lEEESJ_SK_NS4_8TiledMMAINS4_8MMA_AtomIJNS4_26SM100_MMA_F16BF16_2x1SM_SSISJ_SJ_fLi256ELi64ELNS4_4UMMA5MajorE0ELSP_0ELNSO_7ScaleInE0ELSQ_0EEEEEENS4_6LayoutINS5_IJSC_SC_SC_EEENS5_IJNSA_ILi0EEESV_SV_EEEEENS5_IJNS4_10UnderscoreESY_SY_EEEEENS4_28SM100_TMA_2SM_LOAD_MULTICASTENS4_14ComposedLayoutINS4_7SwizzleILi3ELi4ELi3EEENS4_18smem_ptr_flag_bitsILi16EEENST_INS5_IJNSA_ILi8EEESG_EEENS5_IJSG_SC_EEEEEEEvNS4_8identityENS4_18SM100_TMA_2SM_LOADES1B_vS1C_EENS_8epilogue10collective18CollectiveEpilogueINS1F_23Sm100TmaWarpSpecializedILi3ELi2ELi32ELb1ELb0EEEJNS5_IJSH_SG_SH_EEENS5_IJNST_ISH_SC_EENST_INSA_ILi32EEESC_EEEEESJ_SK_SJ_SK_NS1F_6fusion15FusionCallbacksIS1J_NS1P_17LinearCombinationISJ_fSJ_fLNS_15FloatRoundStyleE2EEES1K_S1O_JEEENS4_5SM1004TMEM4LOAD26SM100_TMEM_LOAD_32dp32b32xENS4_13SM90_TMA_LOADENS12_INS13_ILi2ELi4ELi3EEES16_NST_INS5_IJS17_S1M_EEENS5_IJS1M_SC_EEEEEEENS4_39AutoVectorizingCopyWithAssumedAlignmentILi128EEENS4_14SM90_TMA_STOREES24_S26_S26_EEEvvEEEEvNT_6ParamsE,@function
        .size           _ZN7cutlass13device_kernelINS_4gemm6kernel13GemmUniversalIN4cute5tupleIJiiiiEEENS1_10collective13CollectiveMmaINS1_35MainloopSm100TmaUmmaWarpSpecializedILi4ELi2ELi4ENS5_IJNS4_1CILi2EEESB_NSA_ILi1EEEEEEEENS5_IJNSA_ILi256EEENSA_ILi64EEENSA_ILi128EEEEEENS_10bfloat16_tENS5_IJlSC_lEEESJ_SK_NS4_8TiledMMAINS4_8MMA_AtomIJNS4_26SM100_MMA_F16BF16_2x1SM_SSISJ_SJ_fLi256ELi64ELNS4_4UMMA5MajorE0ELSP_0ELNSO_7ScaleInE0ELSQ_0EEEEEENS4_6LayoutINS5_IJSC_SC_SC_EEENS5_IJNSA_ILi0EEESV_SV_EEEEENS5_IJNS4_10UnderscoreESY_SY_EEEEENS4_28SM100_TMA_2SM_LOAD_MULTICASTENS4_14ComposedLayoutINS4_7SwizzleILi3ELi4ELi3EEENS4_18smem_ptr_flag_bitsILi16EEENST_INS5_IJNSA_ILi8EEESG_EEENS5_IJSG_SC_EEEEEEEvNS4_8identityENS4_18SM100_TMA_2SM_LOADES1B_vS1C_EENS_8epilogue10collective18CollectiveEpilogueINS1F_23Sm100TmaWarpSpecializedILi3ELi2ELi32ELb1ELb0EEEJNS5_IJSH_SG_SH_EEENS5_IJNST_ISH_SC_EENST_INSA_ILi32EEESC_EEEEESJ_SK_SJ_SK_NS1F_6fusion15FusionCallbacksIS1J_NS1P_17LinearCombinationISJ_fSJ_fLNS_15FloatRoundStyleE2EEES1K_S1O_JEEENS4_5SM1004TMEM4LOAD26SM100_TMEM_LOAD_32dp32b32xENS4_13SM90_TMA_LOADENS12_INS13_ILi2ELi4ELi3EEES16_NST_INS5_IJS17_S1M_EEENS5_IJS1M_SC_EEEEEEENS4_39AutoVectorizingCopyWithAssumedAlignmentILi128EEENS4_14SM90_TMA_STOREES24_S26_S26_EEEvvEEEEvNT_6ParamsE,(.L_x_177 - _ZN7cutlass13device_kernelINS_4gemm6kernel13GemmUniversalIN4cute5tupleIJiiiiEEENS1_10collective13CollectiveMmaINS1_35MainloopSm100TmaUmmaWarpSpecializedILi4ELi2ELi4ENS5_IJNS4_1CILi2EEESB_NSA_ILi1EEEEEEEENS5_IJNSA_ILi256EEENSA_ILi64EEENSA_ILi128EEEEEENS_10bfloat16_tENS5_IJlSC_lEEESJ_SK_NS4_8TiledMMAINS4_8MMA_AtomIJNS4_26SM100_MMA_F16BF16_2x1SM_SSISJ_SJ_fLi256ELi64ELNS4_4UMMA5MajorE0ELSP_0ELNSO_7ScaleInE0ELSQ_0EEEEEENS4_6LayoutINS5_IJSC_SC_SC_EEENS5_IJNSA_ILi0EEESV_SV_EEEEENS5_IJNS4_10UnderscoreESY_SY_EEEEENS4_28SM100_TMA_2SM_LOAD_MULTICASTENS4_14ComposedLayoutINS4_7SwizzleILi3ELi4ELi3EEENS4_18smem_ptr_flag_bitsILi16EEENST_INS5_IJNSA_ILi8EEESG_EEENS5_IJSG_SC_EEEEEEEvNS4_8identityENS4_18SM100_TMA_2SM_LOADES1B_vS1C_EENS_8epilogue10collective18CollectiveEpilogueINS1F_23Sm100TmaWarpSpecializedILi3ELi2ELi32ELb1ELb0EEEJNS5_IJSH_SG_SH_EEENS5_IJNST_ISH_SC_EENST_INSA_ILi32EEESC_EEEEESJ_SK_SJ_SK_NS1F_6fusion15FusionCallbacksIS1J_NS1P_17LinearCombinationISJ_fSJ_fLNS_15FloatRoundStyleE2EEES1K_S1O_JEEENS4_5SM1004TMEM4LOAD26SM100_TMEM_LOAD_32dp32b32xENS4_13SM90_TMA_LOADENS12_INS13_ILi2ELi4ELi3EEES16_NST_INS5_IJS17_S1M_EEENS5_IJS1M_SC_EEEEEEENS4_39AutoVectorizingCopyWithAssumedAlignmentILi128EEENS4_14SM90_TMA_STOREES24_S26_S26_EEEvvEEEEvNT_6ParamsE)
        .other          _ZN7cutlass13device_kernelINS_4gemm6kernel13GemmUniversalIN4cute5tupleIJiiiiEEENS1_10collective13CollectiveMmaINS1_35MainloopSm100TmaUmmaWarpSpecializedILi4ELi2ELi4ENS5_IJNS4_1CILi2EEESB_NSA_ILi1EEEEEEEENS5_IJNSA_ILi256EEENSA_ILi64EEENSA_ILi128EEEEEENS_10bfloat16_tENS5_IJlSC_lEEESJ_SK_NS4_8TiledMMAINS4_8MMA_AtomIJNS4_26SM100_MMA_F16BF16_2x1SM_SSISJ_SJ_fLi256ELi64ELNS4_4UMMA5MajorE0ELSP_0ELNSO_7ScaleInE0ELSQ_0EEEEEENS4_6LayoutINS5_IJSC_SC_SC_EEENS5_IJNSA_ILi0EEESV_SV_EEEEENS5_IJNS4_10UnderscoreESY_SY_EEEEENS4_28SM100_TMA_2SM_LOAD_MULTICASTENS4_14ComposedLayoutINS4_7SwizzleILi3ELi4ELi3EEENS4_18smem_ptr_flag_bitsILi16EEENST_INS5_IJNSA_ILi8EEESG_EEENS5_IJSG_SC_EEEEEEEvNS4_8identityENS4_18SM100_TMA_2SM_LOADES1B_vS1C_EENS_8epilogue10collective18CollectiveEpilogueINS1F_23Sm100TmaWarpSpecializedILi3ELi2ELi32ELb1ELb0EEEJNS5_IJSH_SG_SH_EEENS5_IJNST_ISH_SC_EENST_INSA_ILi32EEESC_EEEEESJ_SK_SJ_SK_NS1F_6fusion15FusionCallbacksIS1J_NS1P_17LinearCombinationISJ_fSJ_fLNS_15FloatRoundStyleE2EEES1K_S1O_JEEENS4_5SM1004TMEM4LOAD26SM100_TMEM_LOAD_32dp32b32xENS4_13SM90_TMA_LOADENS12_INS13_ILi2ELi4ELi3EEES16_NST_INS5_IJS17_S1M_EEENS5_IJS1M_SC_EEEEEEENS4_39AutoVectorizingCopyWithAssumedAlignmentILi128EEENS4_14SM90_TMA_STOREES24_S26_S26_EEEvvEEEEvNT_6ParamsE,@"STO_CUDA_ENTRY STV_DEFAULT"
_ZN7cutlass13device_kernelINS_4gemm6kernel13GemmUniversalIN4cute5tupleIJiiiiEEENS1_10collective13CollectiveMmaINS1_35MainloopSm100TmaUmmaWarpSpecializedILi4ELi2ELi4ENS5_IJNS4_1CILi2EEESB_NSA_ILi1EEEEEEEENS5_IJNSA_ILi256EEENSA_ILi64EEENSA_ILi128EEEEEENS_10bfloat16_tENS5_IJlSC_lEEESJ_SK_NS4_8TiledMMAINS4_8MMA_AtomIJNS4_26SM100_MMA_F16BF16_2x1SM_SSISJ_SJ_fLi256ELi64ELNS4_4UMMA5MajorE0ELSP_0ELNSO_7ScaleInE0ELSQ_0EEEEEENS4_6LayoutINS5_IJSC_SC_SC_EEENS5_IJNSA_ILi0EEESV_SV_EEEEENS5_IJNS4_10UnderscoreESY_SY_EEEEENS4_28SM100_TMA_2SM_LOAD_MULTICASTENS4_14ComposedLayoutINS4_7SwizzleILi3ELi4ELi3EEENS4_18smem_ptr_flag_bitsILi16EEENST_INS5_IJNSA_ILi8EEESG_EEENS5_IJSG_SC_EEEEEEEvNS4_8identityENS4_18SM100_TMA_2SM_LOADES1B_vS1C_EENS_8epilogue10collective18CollectiveEpilogueINS1F_23Sm100TmaWarpSpecializedILi3ELi2ELi32ELb1ELb0EEEJNS5_IJSH_SG_SH_EEENS5_IJNST_ISH_SC_EENST_INSA_ILi32EEESC_EEEEESJ_SK_SJ_SK_NS1F_6fusion15FusionCallbacksIS1J_NS1P_17LinearCombinationISJ_fSJ_fLNS_15FloatRoundStyleE2EEES1K_S1O_JEEENS4_5SM1004TMEM4LOAD26SM100_TMEM_LOAD_32dp32b32xENS4_13SM90_TMA_LOADENS12_INS13_ILi2ELi4ELi3EEES16_NST_INS5_IJS17_S1M_EEENS5_IJS1M_SC_EEEEEEENS4_39AutoVectorizingCopyWithAssumedAlignmentILi128EEENS4_14SM90_TMA_STOREES24_S26_S26_EEEvvEEEEvNT_6ParamsE:
[----:B------:R-:W1:Y:S01]  /*0000*/  LDC R1, c[0x0][0x37c] ;  /* 0x0000df00ff017b82 */ /* 0x000e620000000800 */
[----:B------:R-:W2:Y:S01]  /*0010*/  S2R R92, SR_TID.X ;  /* 0x00000000005c7919 */ /* 0x000ea20000002100 */
[----:B------:R-:W3:Y:S06]  /*0020*/  LDCU.64 UR8, c[0x0][0x890] ;  /* 0x00011200ff0877ac */ /* 0x000eec0008000a00 */
[----:B------:R-:W4:Y:S01]  /*0030*/  S2UR UR55, SR_CgaCtaId ;  /* 0x00000000003779c3 */ /* 0x000f220000008800 */
[----:B------:R-:W-:Y:S02]  /*0040*/  PRMT R84, RZ, 0x7610, R84 ;  /* 0x00007610ff547816 */ /* 0x000fe40000000054 */
[----:B------:R-:W-:Y:S01]  /*0050*/  ELECT P1, URZ, PT ;  /* 0x0000000000ff782f */ /* 0x000fe20003820000 */
[----:B---3--:R-:W-:-:S04]  /*0060*/  UISETP.NE.U32.AND UP0, UPT, UR8, URZ, UPT ;  /* 0x000000ff0800728c */ /* 0x008fc8000bf05070 */
[----:B------:R-:W-:Y:S02]  /*0070*/  UISETP.NE.AND.EX UP0, UPT, UR9, URZ, UPT, UP0 ;  /* 0x000000ff0900728c */ /* 0x000fe4000bf05300 */
[----:B----4-:R-:W-:Y:S02]  /*0080*/  ULOP3.LUT UR68, UR55, 0x1, URZ, 0xc0, !UPT ;  /* 0x0000000137447892 */ /* 0x010fe4000f8ec0ff */
[----:B------:R-:W-:Y:S01]  /*0090*/  ULOP3.LUT UR69, UR55, 0x1, URZ, 0x3c, !UPT ;  /* 0x0000000137457892 */ /* 0x000fe2000f8e3cff */
[----:B--2---:R-:W-:-:S05]  /*00a0*/  SHF.R.U32.HI R85, RZ, 0x5, R92 ;  /* 0x00000005ff557819 */ /* 0x004fca000001165c */
[----:B------:R-:W2:Y:S02]  /*00b0*/  SHFL.IDX PT, R0, R85, RZ, 0x1f ;  /* 0x00001fff55007589 */ /* 0x000ea400000e0000 */
[----:B--2---:R-:W-:Y:S01]  /*00c0*/  R2UR UR18, R0 ;  /* 0x00000000001272ca */ /* 0x004fe200000e0000 */
[----:B-1----:R-:W-:-:S14]  /*00d0*/  BRA.U UP0, `(.L_x_0) ;  /* 0x0000000100307547 */ /* 0x002fdc000b800000 */
[----:B------:R-:W1:Y:S02]  /*00e0*/  LDCU.64 UR4, c[0x0][0x888] ;  /* 0x00011100ff0477ac */ /* 0x000e640008000a00 */
[----:B-1----:R-:W-:-:S04]  /*00f0*/  UISETP.NE.U32.AND UP0, UPT, UR4, URZ, UPT ;  /* 0x000000ff0400728c */ /* 0x002fc8000bf05070 */
[----:B------:R-:W-:-:S09]  /*0100*/  UISETP.NE.AND.EX UP0, UPT, UR5, URZ, UPT, UP0 ;  /* 0x000000ff0500728c */ /* 0x000fd2000bf05300 */
[----:B------:R-:W-:Y:S05]  /*0110*/  BRA.U !UP0, `(.L_x_1) ;  /* 0x0000000108147547 */ /* 0x000fea000b800000 */
[----:B------:R-:W1:Y:S01]  /*0120*/  LDC.64 R2, c[0x0][0x888] ;  /* 0x00022200ff027b82 */ /* 0x000e620000000a00 */
[----:B------:R-:W1:Y:S02]  /*0130*/  LDCU.64 UR4, c[0x0][0x358] ;  /* 0x00006b00ff0477ac */ /* 0x000e640008000a00 */
[----:B-1----:R1:W5:Y:S01]  /*0140*/  LDG.E R41, desc[UR4][R2.64] ;  /* 0x0000000402297981 */ /* 0x002362000c1e1900 */
[----:B------:R-:W-:Y:S01]  /*0150*/  HFMA2 R84, -RZ, RZ, 0, 5.9604644775390625e-08 ;  /* 0x00000001ff547431 */ /* 0x000fe200000001ff */
[----:B------:R-:W-:Y:S05]  /*0160*/  BRA `(.L_x_0) ;  /* 0x00000000000c7947 */ /* 0x000fea0003800000 */
.L_x_1:
[----:B------:R-:W1:Y:S01]  /*0170*/  LDCU UR4, c[0x0][0x880] ;  /* 0x00011000ff0477ac */ /* 0x000e620008000800 */
[----:B------:R-:W-:Y:S01]  /*0180*/  HFMA2 R84, -RZ, RZ, 0, 5.9604644775390625e-08 ;  /* 0x00000001ff547431 */ /* 0x000fe200000001ff */
[----:B-1----:R-:W-:-:S07]  /*0190*/  MOV R41, UR4 ;  /* 0x0000000400297c02 */ /* 0x002fce0008000f00 */
.L_x_0:
[----:B------:R-:W2:Y:S02]  /*01a0*/  LDCU.64 UR4, c[0x0][0x8b0] ;  /* 0x00011600ff0477ac */ /* 0x000ea40008000a00 */
[----:B--2---:R-:W-:-:S04]  /*01b0*/  UISETP.NE.U32.AND UP0, UPT, UR4, URZ, UPT ;  /* 0x000000ff0400728c */ /* 0x004fc8000bf05070 */
[----:B------:R-:W-:-:S09]  /*01c0*/  UISETP.NE.AND.EX UP0, UPT, UR5, URZ, UPT, UP0 ;  /* 0x000000ff0500728c */ /* 0x000fd2000bf05300 */
[----:B------:R-:W-:Y:S05]  /*01d0*/  BRA.U UP0, `(.L_x_2) ;  /* 0x0000000100287547 */ /* 0x000fea000b800000 */
[----:B------:R-:W2:Y:S02]  /*01e0*/  LDCU.64 UR4, c[0x0][0x8a8] ;  /* 0x00011500ff0477ac */ /* 0x000ea40008000a00 */
[----:B--2---:R-:W-:-:S04]  /*01f0*/  UISETP.NE.U32.AND UP0, UPT, UR4, URZ, UPT ;  /* 0x000000ff0400728c */ /* 0x004fc8000bf05070 */
[----:B------:R-:W-:-:S09]  /*0200*/  UISETP.NE.AND.EX UP0, UPT, UR5, URZ, UPT, UP0 ;  /* 0x000000ff0500728c */ /* 0x000fd2000bf05300 */
[----:B------:R-:W-:Y:S05]  /*0210*/  BRA.U !UP0, `(.L_x_3) ;  /* 0x0000000108107547 */ /* 0x000fea000b800000 */
[----:B------:R-:W2:Y:S01]  /*0220*/  LDC.64 R38, c[0x0][0x8a8] ;  /* 0x00022a00ff267b82 */ /* 0x000ea20000000a00 */
[----:B------:R-:W2:Y:S02]  /*0230*/  LDCU.64 UR4, c[0x0][0x358] ;  /* 0x00006b00ff0477ac */ /* 0x000ea40008000a00 */
[----:B--2---:R2:W5:Y:S01]  /*0240*/  LDG.E R38, desc[UR4][R38.64] ;  /* 0x0000000426267981 */ /* 0x004562000c1e1900 */
[----:B------:R-:W-:Y:S05]  /*0250*/  BRA `(.L_x_2) ;  /* 0x0000000000087947 */ /* 0x000fea0003800000 */
.L_x_3:
[----:B------:R-:W2:Y:S02]  /*0260*/  LDCU UR4, c[0x0][0x8a0] ;  /* 0x00011400ff0477ac */ /* 0x000ea40008000800 */
[----:B--2---:R-:W-:Y:S02]  /*0270*/  MOV R38, UR4 ;  /* 0x0000000400267c02 */ /* 0x004fe40008000f00 */
.L_x_2:
[----:B------:R-:W-:Y:S01]  /*0280*/  IMAD.U32 R0, RZ, RZ, UR18 ;  /* 0x00000012ff007e24 */ /* 0x000fe2000f8e00ff */
[----:B------:R-:W-:Y:S04]  /*0290*/  BSSY.RECONVERGENT B0, `(.L_x_4) ;  /* 0x000000c000007945 */ /* 0x000fe80003800200 */
[C---:B------:R-:W-:Y:S02]  /*02a0*/  ISETP.NE.OR P2, PT, R0.reuse, 0x1, !P1 ;  /* 0x000000010000780c */ /* 0x040fe40004f45670 */
[----:B------:R-:W-:-:S11]  /*02b0*/  ISETP.NE.OR P0, PT, R0, 0x3, !P1 ;  /* 0x000000030000780c */ /* 0x000fd60004f05670 */
[----:B------:R-:W-:Y:S05]  /*02c0*/  @P2 BRA `(.L_x_5) ;  /* 0x0000000000202947 */ /* 0x000fea0003800000 */
[----:B------:R-:W3:Y:S02]  /*02d0*/  LDCU.64 UR4, c[0x0][0x348] ;  /* 0x00006900ff0477ac */ /* 0x000ee40008000a00 */
[----:B---3--:R-:W-:Y:S02]  /*02e0*/  UIADD3 UR6, UP1, UPT, UR4, 0x80, URZ ;  /* 0x0000008004067890 */ /* 0x008fe4000ff3e0ff */
[----:B------:R-:W-:Y:S02]  /*02f0*/  UIADD3 UR4, UP0, UPT, UR4, 0x180, URZ ;  /* 0x0000018004047890 */ /* 0x000fe4000ff1e0ff */
[----:B------:R-:W-:Y:S02]  /*0300*/  UIADD3.X UR7, UPT, UPT, URZ, UR5, URZ, UP1, !UPT ;  /* 0x00000005ff077290 */ /* 0x000fe40008ffe4ff */
[----:B------:R-:W-:-:S07]  /*0310*/  UIADD3.X UR5, UPT, UPT, URZ, UR5, URZ, UP0, !UPT ;  /* 0x00000005ff057290 */ /* 0x000fce00087fe4ff */
[----:B------:R3:W-:Y:S02]  /*0320*/  UTMACCTL.PF [UR6] ;  /* 0x00000000060079b9 */ /* 0x0007e40008040000 */
[----:B------:R3:W-:Y:S02]  /*0330*/  UTMACCTL.PF [UR4] ;  /* 0x00000000040079b9 */ /* 0x0007e40008040000 */
[----:B---3--:R-:W-:Y:S01]  /*0340*/  NOP ;  /* 0x0000000000007918 */ /* 0x008fe20000000000 */
.L_x_5:
[----:B------:R-:W-:Y:S05]  /*0350*/  BSYNC.RECONVERGENT B0 ;  /* 0x0000000000007941 */ /* 0x000fea0003800200 */
.L_x_4:
[----:B------:R-:W-:Y:S04]  /*0360*/  BSSY.RECONVERGENT B0, `(.L_x_6) ;  /* 0x000000a000007945 */ /* 0x000fe80003800200 */
        /* <DEDUP_REMOVED lines=9> */
.L_x_7:
[----:B------:R-:W-:Y:S05]  /*0400*/  BSYNC.RECONVERGENT B0 ;  /* 0x0000000000007941 */ /* 0x000fea0003800200 */
.L_x_6:
[----:B------:R-:W3:Y:S01]  /*0410*/  LDCU.64 UR4, c[0x0][0x888] ;  /* 0x00011100ff0477ac */ /* 0x000ee20008000a00 */
[----:B------:R-:W-:Y:S02]  /*0420*/  UISETP.EQ.U32.AND UP1, UPT, UR8, URZ, UPT ;  /* 0x000000ff0800728c */ /* 0x000fe4000bf22070 */
[----:B------:R-:W-:Y:S02]  /*0430*/  UPLOP3.LUT UP3, UPT, UPT, UPT, UPT, 0x80, 0x8 ;  /* 0x000000000008789c */ /* 0x000fe40003f6f070 */
[----:B---3--:R-:W-:-:S04]  /*0440*/  UISETP.NE.U32.AND UP0, UPT, UR4, URZ, UPT ;  /* 0x000000ff0400728c */ /* 0x008fc8000bf05070 */
[----:B------:R-:W-:-:S04]  /*0450*/  UISETP.NE.AND.EX UP0, UPT, UR5, URZ, UPT, UP0 ;  /* 0x000000ff0500728c */ /* 0x000fc8000bf05300 */
[----:B------:R-:W-:-:S04]  /*0460*/  UISETP.EQ.OR.EX UP2, UPT, UR9, URZ, !UP0, UP1 ;  /* 0x000000ff0900728c */ /* 0x000fc8000c742710 */
[----:B------:R-:W-:-:S06]  /*0470*/  UP2UR UR4, UPR, URZ, 0x4 ;  /* 0x00000004ff047883 */ /* 0x000fcc0008000000 */
[----:B------:R-:W-:Y:S01]  /*0480*/  MOV R88, UR4 ;  /* 0x0000000400587c02 */ /* 0x000fe20008000f00 */
[----:B------:R-:W-:Y:S06]  /*0490*/  BRA.U !UP2, `(.L_x_8) ;  /* 0x000000010a207547 */ /* 0x000fec000b800000 */
[----:B------:R-:W-:Y:S01]  /*04a0*/  UISETP.NE.U32.AND UP1, UPT, UR8, URZ, UPT ;  /* 0x000000ff0800728c */ /* 0x000fe2000bf25070 */
[----:B-----5:R-:W-:Y:S01]  /*04b0*/  FSETP.NEU.AND P0, PT, R41, RZ, PT ;  /* 0x000000ff2900720b */ /* 0x020fe20003f0d000 */
[----:B------:R-:W-:Y:S02]  /*04c0*/  USEL UR4, URZ, 0xffffffff, UP0 ;  /* 0xffffffffff047887 */ /* 0x000fe40008000000 */
[----:B------:R-:W-:-:S10]  /*04d0*/  UISETP.NE.AND.EX UP1, UPT, UR9, URZ, UPT, UP1 ;  /* 0x000000ff0900728c */ /* 0x000fd4000bf25310 */
[----:B------:R-:W-:Y:S01]  /*04e0*/  VOTEU.ANY UP0, P0 ;  /* 0x0000000000ff7886 */ /* 0x000fe20000000100 */
[----:B------:R-:W-:-:S04]  /*04f0*/  @!UP1 USEL UR4, URZ, 0xffffffff, UP0 ;  /* 0xffffffffff049887 */ /* 0x000fc80008000000 */
[----:B------:R-:W-:-:S04]  /*0500*/  ULOP3.LUT UR4, UR4, 0x1, URZ, 0xc0, !UPT ;  /* 0x0000000104047892 */ /* 0x000fc8000f8ec0ff */
[----:B------:R-:W-:-:S11]  /*0510*/  UISETP.NE.U32.AND UP3, UPT, UR4, 0x1, UPT ;  /* 0x000000010400788c */ /* 0x000fd6000bf65070 */
.L_x_8:
[----:B------:R-:W3:Y:S01]  /*0520*/  SHFL.IDX PT, R0, R85, RZ, 0x1f ;  /* 0x00001fff55007589 */ /* 0x000ee200000e0000 */
[----:B------:R-:W-:-:S04]  /*0530*/  UISETP.NE.AND UP0, UPT, UR18, 0x2, UPT ;  /* 0x000000021200788c */ /* 0x000fc8000bf05270 */
[----:B------:R-:W-:Y:S02]  /*0540*/  UISETP.EQ.AND UP1, UPT, UR68, URZ, !UP0 ;  /* 0x000000ff4400728c */ /* 0x000fe4000c722270 */
[----:B------:R-:W-:-:S04]  /*0550*/  USEL UR37, URZ, 0x1, UP0 ;  /* 0x00000001ff257887 */ /* 0x000fc80008000000 */
[----:B------:R-:W-:Y:S02]  /*0560*/  PLOP3.LUT P3, PT, P1, PT, UP1, 0x80, 0x8 ;  /* 0x000000000008781c */ /* 0x000fe40000f6f018 */
[----:B---3--:R-:W-:-:S13]  /*0570*/  ISETP.NE.AND P0, PT, R0, RZ, PT ;  /* 0x000000ff0000720c */ /* 0x008fda0003f05270 */
[----:B------:R-:W-:Y:S05]  /*0580*/  @P0 BRA `(.L_x_9) ;  /* 0x0000000000540947 */ /* 0x000fea0003800000 */
[----:B------:R-:W-:Y:S01]  /*0590*/  UMOV UR4, 0x400 ;  /* 0x0000040000047882 */ /* 0x000fe20000000000 */
[----:B------:R-:W-:Y:S01]  /*05a0*/  UMOV UR8, 0x1 ;  /* 0x0000000100087882 */ /* 0x000fe20000000000 */
[----:B------:R-:W-:Y:S01]  /*05b0*/  UMOV UR6, 0x2 ;  /* 0x0000000200067882 */ /* 0x000fe20000000000 */
[----:B------:R-:W-:Y:S02]  /*05c0*/  ULEA UR4, UR55, UR4, 0x18 ;  /* 0x0000000437047291 */ /* 0x000fe4000f8ec0ff */
[----:B------:R-:W-:-:S04]  /*05d0*/  UIADD3 UR8, UPT, UPT, -UR8, 0x100000, URZ ;  /* 0x0010000008087890 */ /* 0x000fc8000fffe1ff */
[----:B------:R-:W-:Y:S02]  /*05e0*/  USHF.L.U32 UR9, UR8, 0xb, URZ ;  /* 0x0000000b08097899 */ /* 0x000fe400080006ff */
[----:B------:R-:W-:Y:S02]  /*05f0*/  USHF.L.U32 UR8, UR8, 0x1, URZ ;  /* 0x0000000108087899 */ /* 0x000fe400080006ff */
[----:B------:R-:W-:-:S04]  /*0600*/  UIADD3 UR6, UPT, UPT, -UR6, 0x100000, URZ ;  /* 0x0010000006067890 */ /* 0x000fc8000fffe1ff */
[----:B------:R-:W-:Y:S02]  /*0610*/  USHF.L.U32 UR7, UR6, 0xb, URZ ;  /* 0x0000000b06077899 */ /* 0x000fe400080006ff */
[----:B------:R-:W-:Y:S01]  /*0620*/  USHF.L.U32 UR6, UR6, 0x1, URZ ;  /* 0x0000000106067899 */ /* 0x000fe200080006ff */
[----:B------:R-:W-:Y:S01]  /*0630*/  ELECT P0, URZ, PT ;  /* 0x0000000000ff782f */ /* 0x000fe20003800000 */
[----:B------:R-:W3:Y:S02]  /*0640*/  FENCE.VIEW.ASYNC.S ;  /* 0x00000000000073c6 */ /* 0x000ee40000000000 */
[----:B---3--:R3:W4:Y:S08]  /*0650*/  SYNCS.EXCH.64 URZ, [UR4], UR8 ;  /* 0x0000000804ff75b2 */ /* 0x0087300008000100 */
[----:B------:R3:W1:Y:S01]  /*0660*/  SYNCS.EXCH.64 URZ, [UR4+0x20], UR6 ;  /* 0x0000200604ff75b2 */ /* 0x0006620008000100 */
[----:B------:R3:W1:Y:S01]  /*0670*/  SYNCS.EXCH.64 URZ, [UR4+0x8], UR8 ;  /* 0x0000080804ff75b2 */ /* 0x0006620008000100 */
[----:B------:R3:W1:Y:S01]  /*0680*/  SYNCS.EXCH.64 URZ, [UR4+0x28], UR6 ;  /* 0x0000280604ff75b2 */ /* 0x0006620008000100 */
[----:B------:R3:W1:Y:S01]  /*0690*/  SYNCS.EXCH.64 URZ, [UR4+0x10], UR8 ;  /* 0x0000100804ff75b2 */ /* 0x0006620008000100 */
[----:B------:R3:W1:Y:S01]  /*06a0*/  SYNCS.EXCH.64 URZ, [UR4+0x30], UR6 ;  /* 0x0000300604ff75b2 */ /* 0x0006620008000100 */
[----:B------:R3:W1:Y:S01]  /*06b0*/  SYNCS.EXCH.64 URZ, [UR4+0x18], UR8 ;  /* 0x0000180804ff75b2 */ /* 0x0006620008000100 */
[----:B------:R3:W1:Y:S01]  /*06c0*/  SYNCS.EXCH.64 URZ, [UR4+0x38], UR6 ;  /* 0x0000380604ff75b2 */ /* 0x0006620008000100 */
[----:B------:R-:W-:Y:S01]  /*06d0*/  NOP ;  /* 0x0000000000007918 */ /* 0x000fe20000000000 */
.L_x_9:
[----:B------:R-:W2:Y:S01]  /*06e0*/  SHFL.IDX PT, R0, R85, RZ, 0x1f ;  /* 0x00001fff55007589 */ /* 0x000ea200000e0000 */
[----:B------:R-:W-:Y:S01]  /*06f0*/  NOP ;  /* 0x0000000000007918 */ /* 0x000fe20000000000 */
[----:B--2---:R-:W-:-:S13]  /*0700*/  ISETP.NE.AND P0, PT, R0, 0x1, PT ;  /* 0x000000010000780c */ /* 0x004fda0003f05270 */
[----:B------:R-:W-:Y:S05]  /*0710*/  @P0 BRA `(.L_x_10) ;  /* 0x00000000004c0947 */ /* 0x000fea0003800000 */
[----:B---3--:R-:W-:Y:S01]  /*0720*/  UMOV UR4, 0x400 ;  /* 0x0000040000047882 */ /* 0x008fe20000000000 */
        /* <DEDUP_REMOVED lines=10> */
[----:B------:R-:W2:Y:S02]  /*07d0*/  FENCE.VIEW.ASYNC.S ;  /* 0x00000000000073c6 */ /* 0x000ea40000000000 */
[----:B--2---:R2:W3:Y:S08]  /*07e0*/  SYNCS.EXCH.64 URZ, [UR4+0x40], UR8 ;  /* 0x0000400804ff75b2 */ /* 0x0044f00008000100 */
[----:B------:R2:W1:Y:S01]  /*07f0*/  SYNCS.EXCH.64 URZ, [UR4+0x58], UR6 ;  /* 0x0000580604ff75b2 */ /* 0x0004620008000100 */
[----:B------:R2:W1:Y:S01]  /*0800*/  SYNCS.EXCH.64 URZ, [UR4+0x48], UR8 ;  /* 0x0000480804ff75b2 */ /* 0x0004620008000100 */
[----:B------:R2:W1:Y:S01]  /*0810*/  SYNCS.EXCH.64 URZ, [UR4+0x60], UR6 ;  /* 0x0000600604ff75b2 */ /* 0x0004620008000100 */
[----:B------:R2:W1:Y:S01]  /*0820*/  SYNCS.EXCH.64 URZ, [UR4+0x50], UR8 ;  /* 0x0000500804ff75b2 */ /* 0x0004620008000100 */
[----:B------:R2:W1:Y:S01]  /*0830*/  SYNCS.EXCH.64 URZ, [UR4+0x68], UR6 ;  /* 0x0000680604ff75b2 */ /* 0x0004620008000100 */
[----:B------:R-:W-:Y:S01]  /*0840*/  NOP ;  /* 0x0000000000007918 */ /* 0x000fe20000000000 */
.L_x_10:
[----:B------:R-:W4:Y:S01]  /*0850*/  SHFL.IDX PT, R0, R85, RZ, 0x1f ;  /* 0x00001fff55007589 */ /* 0x000f2200000e0000 */
[----:B------:R-:W-:Y:S01]  /*0860*/  NOP ;  /* 0x0000000000007918 */ /* 0x000fe20000000000 */
[----:B----4-:R-:W-:-:S13]  /*0870*/  ISETP.NE.AND P0, PT, R0, 0x3, PT ;  /* 0x000000030000780c */ /* 0x010fda0003f05270 */
[----:B------:R-:W-:Y:S05]  /*0880*/  @P0 BRA `(.L_x_11) ;  /* 0x00000000002c0947 */ /* 0x000fea0003800000 */
[----:B--23--:R-:W-:Y:S01]  /*0890*/  UMOV UR6, 0x400 ;  /* 0x0000040000067882 */ /* 0x00cfe20000000000 */
[----:B------:R-:W-:Y:S01]  /*08a0*/  UMOV UR4, 0x20 ;  /* 0x0000002000047882 */ /* 0x000fe20000000000 */
[----:B------:R-:W-:Y:S02]  /*08b0*/  ULEA UR6, UR55, UR6, 0x18 ;  /* 0x0000000637067291 */ /* 0x000fe4000f8ec0ff */
[----:B------:R-:W-:-:S04]  /*08c0*/  UIADD3 UR4, UPT, UPT, -UR4, 0x100000, URZ ;  /* 0x0010000004047890 */ /* 0x000fc8000fffe1ff */
[----:B------:R-:W-:Y:S02]  /*08d0*/  USHF.L.U32 UR5, UR4, 0xb, URZ ;  /* 0x0000000b04057899 */ /* 0x000fe400080006ff */
[----:B------:R-:W-:Y:S01]  /*08e0*/  USHF.L.U32 UR4, UR4, 0x1, URZ ;  /* 0x0000000104047899 */ /* 0x000fe200080006ff */
[----:B------:R-:W-:Y:S01]  /*08f0*/  ELECT P0, URZ, PT ;  /* 0x0000000000ff782f */ /* 0x000fe20003800000 */
[----:B------:R-:W2:Y:S10]  /*0900*/  FENCE.VIEW.ASYNC.S ;  /* 0x00000000000073c6 */ /* 0x000eb40000000000 */
[----:B--2---:R4:W2:Y:S01]  /*0910*/  SYNCS.EXCH.64 URZ, [UR6+0x70], UR4 ;  /* 0x0000700406ff75b2 */ /* 0x0048a20008000100 */
[----:B------:R4:W3:Y:S02]  /*0920*/  SYNCS.EXCH.64 URZ, [UR6+0x78], UR4 ;  /* 0x0000780406ff75b2 */ /* 0x0008e40008000100 */
[----:B----4-:R-:W-:Y:S01]  /*0930*/  NOP ;  /* 0x0000000000007918 */ /* 0x010fe20000000000 */
.L_x_11:
[----:B------:R-:W4:Y:S01]  /*0940*/  SHFL.IDX PT, R0, R85, RZ, 0x1f ;  /* 0x00001fff55007589 */ /* 0x000f2200000e0000 */
[----:B------:R-:W-:Y:S01]  /*0950*/  NOP ;  /* 0x0000000000007918 */ /* 0x000fe20000000000 */
[----:B----4-:R-:W-:-:S13]  /*0960*/  ISETP.NE.AND P0, PT, R0, 0x4, PT ;  /* 0x000000040000780c */ /* 0x010fda0003f05270 */
[----:B------:R-:W-:Y:S05]  /*0970*/  @P0 BRA `(.L_x_12) ;  /* 0x0000000000480947 */ /* 0x000fea0003800000 */
[----:B--23--:R-:W-:Y:S01]  /*0980*/  UMOV UR4, 0x3a0 ;  /* 0x000003a000047882 */ /* 0x00cfe20000000000 */
[----:B------:R-:W-:Y:S01]  /*0990*/  UMOV UR6, 0x400 ;  /* 0x0000040000067882 */ /* 0x000fe20000000000 */
[----:B------:R-:W-:Y:S01]  /*09a0*/  USEL UR4, UR4, 0x320, UP3 ;  /* 0x0000032004047887 */ /* 0x000fe20009800000 */
        /* <DEDUP_REMOVED lines=10> */
[----:B--2---:R4:W2:Y:S08]  /*0a50*/  SYNCS.EXCH.64 URZ, [UR6+0x80], UR8 ;  /* 0x0000800806ff75b2 */ /* 0x0048b00008000100 */
[----:B------:R4:W3:Y:S01]  /*0a60*/  SYNCS.EXCH.64 URZ, [UR6+0x90], UR4 ;  /* 0x0000900406ff75b2 */ /* 0x0008e20008000100 */
[----:B------:R4:W1:Y:S01]  /*0a70*/  SYNCS.EXCH.64 URZ, [UR6+0x88], UR8 ;  /* 0x0000880806ff75b2 */ /* 0x0008620008000100 */
[----:B------:R4:W1:Y:S02]  /*0a80*/  SYNCS.EXCH.64 URZ, [UR6+0x98], UR4 ;  /* 0x0000980406ff75b2 */ /* 0x0008640008000100 */
[----:B----4-:R-:W-:Y:S01]  /*0a90*/  NOP ;  /* 0x0000000000007918 */ /* 0x010fe20000000000 */
.L_x_12:
[----:B------:R-:W4:Y:S01]  /*0aa0*/  SHFL.IDX PT, R0, R85, RZ, 0x1f ;  /* 0x00001fff55007589 */ /* 0x000f2200000e0000 */
[----:B------:R-:W-:Y:S01]  /*0ab0*/  NOP ;  /* 0x0000000000007918 */ /* 0x000fe20000000000 */
[----:B----4-:R-:W-:-:S13]  /*0ac0*/  ISETP.NE.AND P0, PT, R0, 0x5, PT ;  /* 0x000000050000780c */ /* 0x010fda0003f05270 */
[----:B------:R-:W-:Y:S05]  /*0ad0*/  @P0 BRA `(.L_x_13) ;  /* 0x0000000000540947 */ /* 0x000fea0003800000 */
[----:B--23--:R-:W-:Y:S01]  /*0ae0*/  UMOV UR4, 0x400 ;  /* 0x0000040000047882 */ /* 0x00cfe20000000000 */
        /* <DEDUP_REMOVED lines=14> */
[----:B------:R4:W1:Y:S01]  /*0bd0*/  SYNCS.EXCH.64 URZ, [UR4+0xc8], UR8 ;  /* 0x0000c80804ff75b2 */ /* 0x0008620008000100 */
[----:B------:R4:W1:Y:S01]  /*0be0*/  SYNCS.EXCH.64 URZ, [UR4+0xb0], UR6 ;  /* 0x0000b00604ff75b2 */ /* 0x0008620008000100 */
[----:B------:R4:W1:Y:S01]  /*0bf0*/  SYNCS.EXCH.64 URZ, [UR4+0xd0], UR8 ;  /* 0x0000d00804ff75b2 */ /* 0x0008620008000100 */
[----:B------:R4:W1:Y:S01]  /*0c00*/  SYNCS.EXCH.64 URZ, [UR4+0xb8], UR6 ;  /* 0x0000b80604ff75b2 */ /* 0x0008620008000100 */
[----:B------:R4:W1:Y:S02]  /*0c10*/  SYNCS.EXCH.64 URZ, [UR4+0xd8], UR8 ;  /* 0x0000d80804ff75b2 */ /* 0x0008640008000100 */
[----:B----4-:R-:W-:Y:S01]  /*0c20*/  NOP ;  /* 0x0000000000007918 */ /* 0x010fe20000000000 */
.L_x_13:
[----:B------:R-:W4:Y:S01]  /*0c30*/  SHFL.IDX PT, R0, R85, RZ, 0x1f ;  /* 0x00001fff55007589 */ /* 0x000f2200000e0000 */
[----:B------:R-:W-:Y:S01]  /*0c40*/  ISETP.NE.OR P1, PT, RZ, UR18, !P1 ;  /* 0x00000012ff007c0c */ /* 0x000fe2000cf25670 */
        /* <DEDUP_REMOVED lines=12> */
[----:B------:R4:W3:Y:S01]  /*0d10*/  SYNCS.EXCH.64 URZ, [UR4+0xf0], UR6 ;  /* 0x0000f00604ff75b2 */ /* 0x0008e20008000100 */
[----:B------:R4:W1:Y:S01]  /*0d20*/  SYNCS.EXCH.64 URZ, [UR4+0xe8], UR6 ;  /* 0x0000e80604ff75b2 */ /* 0x0008620008000100 */
[----:B------:R4:W1:Y:S02]  /*0d30*/  SYNCS.EXCH.64 URZ, [UR4+0xf8], UR6 ;  /* 0x0000f80604ff75b2 */ /* 0x0008640008000100 */
[----:B----4-:R-:W-:Y:S01]  /*0d40*/  NOP ;  /* 0x0000000000007918 */ /* 0x010fe20000000000 */
.L_x_14:
[----:B------:R-:W-:Y:S01]  /*0d50*/  VOTEU.ALL UP0, P1 ;  /* 0x0000000000ff7886 */ /* 0x000fe20000800000 */
[----:B--23--:R-:W-:Y:S01]  /*0d60*/  UMOV UR4, 0x20 ;  /* 0x0000002000047882 */ /* 0x00cfe20000000000 */
[----:B------:R-:W2:Y:S01]  /*0d70*/  LDCU UR7, c[0x0][0x36c] ;  /* 0x00006d80ff0777ac */ /* 0x000ea20008000800 */
[----:B------:R-:W-:Y:S01]  /*0d80*/  NOP ;  /* 0x0000000000007918 */ /* 0x000fe20000000000 */
[----:B-1----:R-:W-:Y:S01]  /*0d90*/  LOP3.LUT R3, R92, 0x1f, RZ, 0xc0, !PT ;  /* 0x0000001f5c037812 */ /* 0x002fe200078ec0ff */
[----:B------:R-:W-:Y:S01]  /*0da0*/  @!UP0 UMOV UR6, 0x400 ;  /* 0x0000040000068882 */ /* 0x000fe20000000000 */
[----:B------:R-:W-:-:S04]  /*0db0*/  @!UP0 UIADD3 UR4, UPT, UPT, -UR4, 0x100000, URZ ;  /* 0x0010000004048890 */ /* 0x000fc8000fffe1ff */
[----:B------:R-:W-:Y:S02]  /*0dc0*/  @!UP0 USHF.L.U32 UR5, UR4, 0xb, URZ ;  /* 0x0000000b04058899 */ /* 0x000fe400080006ff */
[----:B------:R-:W-:Y:S02]  /*0dd0*/  @!UP0 USHF.L.U32 UR4, UR4, 0x1, URZ ;  /* 0x0000000104048899 */ /* 0x000fe400080006ff */
[----:B------:R-:W-:Y:S01]  /*0de0*/  @!UP0 ULEA UR6, UR55, UR6, 0x18 ;  /* 0x0000000637068291 */ /* 0x000fe2000f8ec0ff */
[----:B------:R-:W-:Y:S01]  /*0df0*/  VOTEU.ALL UP0, P1 ;  /* 0x0000000000ff7886 */ /* 0x000fe20000800000 */
[----:B------:R-:W-:Y:S02]  /*0e00*/  UISETP.NE.AND UP4, UPT, UR18, URZ, UPT ;  /* 0x000000ff1200728c */ /* 0x000fe4000bf85270 */
[----:B--2---:R-:W-:Y:S01]  /*0e10*/  UISETP.EQ.U32.AND UP5, UPT, UR7, 0x1, UPT ;  /* 0x000000010700788c */ /* 0x004fe2000bfa2070 */
[----:B------:R-:W1:Y:S07]  /*0e20*/  FENCE.VIEW.ASYNC.S ;  /* 0x00000000000073c6 */ /* 0x000e6e0000000000 */
[----:B-1----:R1:W2:Y:S01]  /*0e30*/  @!UP0 SYNCS.EXCH.64 URZ, [UR6+0x100], UR4 ;  /* 0x0001000406ff85b2 */ /* 0x0022a20008000100 */
[----:B------:R-:W-:Y:S05]  /*0e40*/  BRA.U !UP5, `(.L_x_15) ;  /* 0x000000010d087547 */ /* 0x000fea000b800000 */
[----:B--2---:R-:W-:Y:S01]  /*0e50*/  UCGABAR_ARV ;  /* 0x00000000000079c7 */ /* 0x004fe20008000000 */
[----:B------:R-:W-:Y:S05]  /*0e60*/  BRA `(.L_x_16) ;  /* 0x0000000000047947 */ /* 0x000fea0003800000 */
.L_x_15:
[----:B--2---:R-:W-:Y:S01]  /*0e70*/  NOP ;  /* 0x0000000000007918 */ /* 0x004fe20000000000 */
.L_x_16:
[----:B------:R-:W2:Y:S01]  /*0e80*/  S2UR UR24, SR_CTAID.X ;  /* 0x00000000001879c3 */ /* 0x000ea20000002500 */
[----:B------:R-:W-:-:S05]  /*0e90*/  CS2R.32 R87, SR_CgaSize ;  /* 0x0000000000577805 */ /* 0x000fca0000008a00 */
[----:B------:R-:W-:-:S05]  /*0ea0*/  IMAD R87, R87, -0xa0, RZ ;  /* 0xffffff6057577824 */ /* 0x000fca00078e02ff */
[----:B-1----:R-:W-:-:S14]  /*0eb0*/  R2UR UR5, R87 ;  /* 0x00000000570572ca */ /* 0x002fdc00000e0000 */
[----:B------:R-:W1:Y:S01]  /*0ec0*/  LDCU UR5, c[0x0][UR5+0x2b0] ;  /* 0x00005600050577ac */ /* 0x000e620008000800 */
[----:B------:R-:W-:-:S05]  /*0ed0*/  CS2R.32 R87, SR_CgaSize ;  /* 0x0000000000577805 */ /* 0x000fca0000008a00 */
[----:B------:R-:W-:-:S05]  /*0ee0*/  IMAD R87, R87, -0xa0, RZ ;  /* 0xffffff6057577824 */ /* 0x000fca00078e02ff */
[----:B------:R-:W-:-:S14]  /*0ef0*/  R2UR UR4, R87 ;  /* 0x00000000570472ca */ /* 0x000fdc00000e0000 */
[----:B------:R-:W3:Y:S01]  /*0f00*/  LDCU UR4, c[0x0][UR4+0x2b4] ;  /* 0x00005680040477ac */ /* 0x000ee20008000800 */
[----:B------:R-:W4:Y:S01]  /*0f10*/  S2UR UR7, SR_CTAID.Y ;  /* 0x00000000000779c3 */ /* 0x000f220000002600 */
[----:B------:R-:W-:-:S05]  /*0f20*/  CS2R.32 R87, SR_CgaSize ;  /* 0x0000000000577805 */ /* 0x000fca0000008a00 */
[----:B------:R-:W-:-:S05]  /*0f30*/  IMAD R87, R87, -0xa0, RZ ;  /* 0xffffff6057577824 */ /* 0x000fca00078e02ff */
[----:B------:R-:W-:-:S14]  /*0f40*/  R2UR UR8, R87 ;  /* 0x00000000570872ca */ /* 0x000fdc00000e0000 */
[----:B------:R-:W3:Y:S01]  /*0f50*/  LDCU UR8, c[0x0][UR8+0x2a0] ;  /* 0x00005400080877ac */ /* 0x000ee20008000800 */
[----:B------:R-:W-:-:S05]  /*0f60*/  CS2R.32 R87, SR_CgaSize ;  /* 0x0000000000577805 */ /* 0x000fca0000008a00 */
[----:B------:R-:W-:-:S05]  /*0f70*/  IMAD R87, R87, -0xa0, RZ ;  /* 0xffffff6057577824 */ /* 0x000fca00078e02ff */
[----:B------:R-:W-:-:S14]  /*0f80*/  R2UR UR9, R87 ;  /* 0x00000000570972ca */ /* 0x000fdc00000e0000 */
[----:B------:R-:W3:Y:S01]  /*0f90*/  LDCU UR9, c[0x0][UR9+0x2a4] ;  /* 0x00005480090977ac */ /* 0x000ee20008000800 */
[----:B------:R-:W3:Y:S01]  /*0fa0*/  S2UR UR36, SR_CTAID.Z ;  /* 0x00000000002479c3 */ /* 0x000ee20000002700 */
[----:B------:R-:W-:Y:S01]  /*0fb0*/  UISETP.GT.U32.AND UP0, UPT, UR68, 0xffff, UPT ;  /* 0x0000ffff4400788c */ /* 0x000fe2000bf04070 */
[----:B------:R-:W3:Y:S01]  /*0fc0*/  LDCU UR19, c[0x0][0xb24] ;  /* 0x00016480ff1377ac */ /* 0x000ee20008000800 */
[----:B------:R-:W-:Y:S01]  /*0fd0*/  USHF.L.U32 UR30, UR55, 0xb, URZ ;  /* 0x0000000b371e7899 */ /* 0x000fe200080006ff */
[----:B--2---:R-:W-:Y:S01]  /*0fe0*/  I2FP.F32.U32 R2, UR24 ;  /* 0x0000001800027c45 */ /* 0x004fe20008201000 */
[----:B------:R-:W-:Y:S01]  /*0ff0*/  UMOV UR31, 0x5 ;  /* 0x00000005001f7882 */ /* 0x000fe20000000000 */
[----:B------:R-:W2:Y:S03]  /*1000*/  LDCU UR42, c[0x0][0xb24] ;  /* 0x00016480ff2a77ac */ /* 0x000ea60008000800 */
[----:B-1----:R-:W-:Y:S01]  /*1010*/  FMUL R2, R2, UR5 ;  /* 0x0000000502027c20 */ /* 0x002fe20008400000 */
[----:B------:R-:W-:Y:S01]  /*1020*/  USEL UR5, UR68, 0xffff, !UP0 ;  /* 0x0000ffff44057887 */ /* 0x000fe2000c000000 */
[----:B----4-:R-:W-:Y:S01]  /*1030*/  I2FP.F32.U32 R0, UR7 ;  /* 0x0000000700007c45 */ /* 0x010fe20008201000 */
[----:B------:R-:W1:Y:S03]  /*1040*/  LDCU UR28, c[0x0][0xb30] ;  /* 0x00016600ff1c77ac */ /* 0x000e660008000800 */
[----:B------:R-:W4:Y:S01]  /*1050*/  F2I.U32.TRUNC.NTZ R2, R2 ;  /* 0x0000000200027305 */ /* 0x000f22000020f000 */
[----:B---3--:R-:W-:Y:S01]  /*1060*/  FMUL R0, R0, UR4 ;  /* 0x0000000400007c20 */ /* 0x008fe20008400000 */
[----:B------:R-:W-:-:S02]  /*1070*/  ULOP3.LUT UR29, UR5, 0xffff, URZ, 0xc0, !UPT ;  /* 0x0000ffff051d7892 */ /* 0x000fc4000f8ec0ff */
[----:B------:R-:W-:Y:S01]  /*1080*/  UISETP.GE.AND UP2, UPT, UR19, 0x1, UPT ;  /* 0x000000011300788c */ /* 0x000fe2000bf46270 */
[----:B------:R-:W-:-:S03]  /*1090*/  UMOV UR26, UR7 ;  /* 0x00000007001a7c82 */ /* 0x000fc60008000000 */
[----:B------:R-:W3:Y:S01]  /*10a0*/  F2I.U32.TRUNC.NTZ R0, R0 ;  /* 0x0000000000007305 */ /* 0x000ee2000020f000 */
[----:B------:R-:W-:Y:S01]  /*10b0*/  UMOV UR25, UR24 ;  /* 0x0000001800197c82 */ /* 0x000fe20008000000 */
[----:B----4-:R-:W-:Y:S02]  /*10c0*/  R2UR UR4, R2 ;  /* 0x00000000020472ca */ /* 0x010fe400000e0000 */
[----:B------:R-:W-:Y:S02]  /*10d0*/  PRMT R2, RZ, 0x7610, R2 ;  /* 0x00007610ff027816 */ /* 0x000fe40000000002 */
[----:B---3--:R-:W-:Y:S02]  /*10e0*/  R2UR UR6, R0 ;  /* 0x00000000000672ca */ /* 0x008fe400000e0000 */
[----:B------:R-:W-:-:S07]  /*10f0*/  PRMT R0, RZ, 0x7610, R0 ;  /* 0x00007610ff007816 */ /* 0x000fce0000000000 */
[----:B------:R-:W-:-:S04]  /*1100*/  UIADD3 UR5, UPT, UPT, -UR4, URZ, URZ ;  /* 0x000000ff04057290 */ /* 0x000fc8000fffe1ff */
[----:B------:R-:W-:Y:S02]  /*1110*/  UIMAD UR5, UR8, UR5, UR24 ;  /* 0x00000005080572a4 */ /* 0x000fe4000f8e0218 */
[----:B------:R-:W-:-:S04]  /*1120*/  UIADD3 UR4, UPT, UPT, -UR6, URZ, URZ ;  /* 0x000000ff06047290 */ /* 0x000fc8000fffe1ff */
[----:B------:R-:W-:Y:S01]  /*1130*/  IMAD.U32 R87, RZ, RZ, UR5 ;  /* 0x00000005ff577e24 */ /* 0x000fe2000f8e00ff */
[----:B------:R-:W-:-:S06]  /*1140*/  UIMAD UR4, UR9, UR4, UR7 ;  /* 0x00000004090472a4 */ /* 0x000fcc000f8e0207 */
[----:B------:R-:W-:Y:S01]  /*1150*/  IMAD.U32 R86, RZ, RZ, UR4 ;  /* 0x00000004ff567e24 */ /* 0x000fe2000f8e00ff */
[----:B-12---:R-:W-:Y:S06]  /*1160*/  BRA.U UP4, `(.L_x_17) ;  /* 0x0000000104447547 */ /* 0x006fec000b800000 */
[----:B------:R-:W-:Y:S02]  /*1170*/  R2UR UR4, R87 ;  /* 0x00000000570472ca */ /* 0x000fe400000e0000 */
[----:B------:R-:W-:-:S11]  /*1180*/  R2UR UR8, R86 ;  /* 0x00000000560872ca */ /* 0x000fd600000e0000 */
[----:B------:R-:W-:Y:S02]  /*1190*/  UISETP.GT.U32.AND UP0, UPT, UR4, 0x1, UPT ;  /* 0x000000010400788c */ /* 0x000fe4000bf04070 */
[----:B------:R-:W-:Y:S02]  /*11a0*/  ULOP3.LUT UR4, UR4, 0xfffffffe, URZ, 0xc0, !UPT ;  /* 0xfffffffe04047892 */ /* 0x000fe4000f8ec0ff */
[----:B------:R-:W-:Y:S02]  /*11b0*/  UISETP.NE.AND UP1, UPT, UR8, URZ, UP0 ;  /* 0x000000ff0800728c */ /* 0x000fe40008725270 */
[----:B------:R-:W-:Y:S02]  /*11c0*/  UISETP.NE.AND UP0, UPT, UR8, 0x1, UP0 ;  /* 0x000000010800788c */ /* 0x000fe40008705270 */
[----:B------:R-:W-:Y:S02]  /*11d0*/  USEL UR7, URZ, 0x1, UP1 ;  /* 0x00000001ff077887 */ /* 0x000fe40008800000 */
[----:B------:R-:W-:-:S02]  /*11e0*/  USEL UR6, URZ, 0x4, UP0 ;  /* 0x00000004ff067887 */ /* 0x000fc40008000000 */
[----:B------:R-:W-:Y:S02]  /*11f0*/  USEL UR5, URZ, 0x2, UP1 ;  /* 0x00000002ff057887 */ /* 0x000fe40008800000 */
[----:B------:R-:W-:Y:S02]  /*1200*/  ULEA UR4, UR8, UR4, 0x1 ;  /* 0x0000000408047291 */ /* 0x000fe4000f8e08ff */
[----:B------:R-:W-:Y:S02]  /*1210*/  USEL UR8, URZ, 0x8, UP0 ;  /* 0x00000008ff087887 */ /* 0x000fe40008000000 */
[----:B------:R-:W-:-:S03]  /*1220*/  UIADD3 UR5, UPT, UPT, UR5, UR6, UR7 ;  /* 0x0000000605057290 */ /* 0x000fc6000fffe007 */
[----:B------:R-:W-:Y:S01]  /*1230*/  UMOV UR6, 0x3 ;  /* 0x0000000300067882 */ /* 0x000fe20000000000 */
[----:B------:R-:W-:Y:S02]  /*1240*/  UIADD3 UR5, UPT, UPT, UR5, UR8, URZ ;  /* 0x0000000805057290 */ /* 0x000fe4000fffe0ff */
[----:B------:R-:W-:-:S04]  /*1250*/  USHF.L.U32 UR4, UR6, UR4, URZ ;  /* 0x0000000406047299 */ /* 0x000fc800080006ff */
[----:B------:R-:W-:Y:S02]  /*1260*/  IMAD.U32 R2, RZ, RZ, UR5 ;  /* 0x00000005ff027e24 */ /* 0x000fe4000f8e00ff */
[----:B------:R-:W-:Y:S02]  /*1270*/  IMAD.U32 R0, RZ, RZ, UR4 ;  /* 0x00000004ff007e24 */ /* 0x000fe4000f8e00ff */
.L_x_17:
[----:B------:R-:W-:Y:S05]  /*1280*/  BRA.U !UP2, `(.L_x_18) ;  /* 0x000000010ad47547 */ /* 0x000fea000b800000 */
[----:B------:R-:W1:Y:S01]  /*1290*/  LDCU.128 UR20, c[0x0][0xb10] ;  /* 0x00016200ff1477ac */ /* 0x000e620008000c00 */
[----:B------:R-:W2:Y:S01]  /*12a0*/  LDCU UR6, c[0x0][0x370] ;  /* 0x00006e00ff0677ac */ /* 0x000ea20008000800 */
[----:B------:R-:W3:Y:S01]  /*12b0*/  LDCU UR5, c[0x0][0x374] ;  /* 0x00006e80ff0577ac */ /* 0x000ee20008000800 */
[----:B------:R-:W4:Y:S01]  /*12c0*/  LDCU UR27, c[0x0][0xb0c] ;  /* 0x00016180ff1b77ac */ /* 0x000f220008000800 */
[----:B------:R-:W4:Y:S01]  /*12d0*/  LDCU UR4, c[0x0][0xb20] ;  /* 0x00016400ff0477ac */ /* 0x000f220008000800 */
[----:B------:R-:W4:Y:S01]  /*12e0*/  LDCU.64 UR8, c[0x0][0xb28] ;  /* 0x00016500ff0877ac */ /* 0x000f220008000a00 */
[----:B-1----:R-:W-:Y:S02]  /*12f0*/  UISETP.NE.AND UP0, UPT, UR22, 0x1, UPT ;  /* 0x000000011600788c */ /* 0x002fe4000bf05270 */
[----:B---3--:R-:W-:Y:S02]  /*1300*/  UIMAD.WIDE.U32 UR10, UR5, UR23, URZ ;  /* 0x00000017050a72a5 */ /* 0x008fe4000f8e00ff */
[----:B--2---:R-:W-:-:S02]  /*1310*/  UIMAD.WIDE.U32 UR12, UR6, UR20, URZ ;  /* 0x00000014060c72a5 */ /* 0x004fc4000f8e00ff */
[----:B----4-:R-:W-:Y:S02]  /*1320*/  UISETP.NE.AND UP1, UPT, UR27, 0x1, UPT ;  /* 0x000000011b00788c */ /* 0x010fe4000bf25270 */
[----:B------:R-:W-:Y:S01]  /*1330*/  UISETP.NE.AND UP2, UPT, UR19, 0x1, UPT ;  /* 0x000000011300788c */ /* 0x000fe2000bf45270 */
[----:B------:R-:W-:Y:S02]  /*1340*/  UMOV UR10, UR11 ;  /* 0x0000000b000a7c82 */ /* 0x000fe40008000000 */
[----:B------:R-:W-:Y:S01]  /*1350*/  UMOV UR12, UR13 ;  /* 0x0000000d000c7c82 */ /* 0x000fe20008000000 */
[----:B------:R-:W-:Y:S02]  /*1360*/  @UP0 USHF.R.U32.HI UR5, URZ, UR4, UR10 ;  /* 0x00000004ff050299 */ /* 0x000fe4000801160a */
[----:B------:R-:W-:Y:S02]  /*1370*/  UIMAD.WIDE.U32 UR16, UR26, UR23, URZ ;  /* 0x000000171a1072a5 */ /* 0x000fe4000f8e00ff */
[----:B------:R-:W-:-:S02]  /*1380*/  UIMAD.WIDE.U32 UR10, UR5, UR8, URZ ;  /* 0x00000008050a72a5 */ /* 0x000fc4000f8e00ff */
[----:B------:R-:W-:Y:S02]  /*1390*/  @UP1 USHF.R.U32.HI UR6, URZ, UR21, UR12 ;  /* 0x00000015ff061299 */ /* 0x000fe4000801160c */
[----:B------:R-:W-:Y:S02]  /*13a0*/  UIMAD.WIDE.U32 UR14, UR24, UR20, URZ ;  /* 0x00000014180e72a5 */ /* 0x000fe4000f8e00ff */
[----:B------:R-:W-:Y:S01]  /*13b0*/  UIMAD.WIDE.U32 UR12, UR6, UR8, URZ ;  /* 0x00000008060c72a5 */ /* 0x000fe2000f8e00ff */
[----:B------:R-:W-:Y:S01]  /*13c0*/  UMOV UR16, UR17 ;  /* 0x0000001100107c82 */ /* 0x000fe20008000000 */
[----:B------:R-:W-:Y:S01]  /*13d0*/  UMOV UR10, UR11 ;  /* 0x0000000b000a7c82 */ /* 0x000fe20008000000 */
[----:B------:R-:W-:Y:S02]  /*13e0*/  USHF.R.U32.HI UR16, URZ, UR4, UR16 ;  /* 0x00000004ff107299 */ /* 0x000fe40008011610 */
[----:B------:R-:W-:Y:S02]  /*13f0*/  @UP2 USHF.R.U32.HI UR5, URZ, UR9, UR10 ;  /* 0x00000009ff052299 */ /* 0x000fe4000801160a */
[----:B------:R-:W-:Y:S01]  /*1400*/  UMOV UR7, UR13 ;  /* 0x0000000d00077c82 */ /* 0x000fe20008000000 */
[----:B------:R-:W-:Y:S01]  /*1410*/  UMOV UR14, UR15 ;  /* 0x0000000f000e7c82 */ /* 0x000fe20008000000 */
[----:B------:R-:W-:-:S02]  /*1420*/  @UP2 USHF.R.U32.HI UR6, URZ, UR9, UR7 ;  /* 0x00000009ff062299 */ /* 0x000fc40008011607 */
[----:B------:R-:W-:Y:S02]  /*1430*/  USHF.R.U32.HI UR14, URZ, UR21, UR14 ;  /* 0x00000015ff0e7299 */ /* 0x000fe4000801160e */
[----:B------:R-:W-:Y:S02]  /*1440*/  USEL UR4, UR26, UR16, !UP0 ;  /* 0x000000101a047287 */ /* 0x000fe4000c000000 */
[----:B------:R-:W-:Y:S02]  /*1450*/  UIMAD UR7, UR5, UR19, URZ ;  /* 0x00000013050772a4 */ /* 0x000fe4000f8e02ff */
[----:B------:R-:W-:Y:S02]  /*1460*/  USEL UR5, UR24, UR14, !UP1 ;  /* 0x0000000e18057287 */ /* 0x000fe4000c800000 */
[----:B------:R-:W-:Y:S02]  /*1470*/  UIMAD UR12, UR6, UR19, URZ ;  /* 0x00000013060c72a4 */ /* 0x000fe4000f8e02ff */
[----:B------:R-:W-:-:S02]  /*1480*/  UISETP.GE.AND UP0, UPT, UR4, UR7, UPT ;  /* 0x000000070400728c */ /* 0x000fc4000bf06270 */
[----:B------:R-:W-:Y:S02]  /*1490*/  UIMAD.WIDE.U32 UR10, UR4, UR8, URZ ;  /* 0x00000008040a72a5 */ /* 0x000fe4000f8e00ff */
[----:B------:R-:W-:Y:S02]  /*14a0*/  UISETP.GE.OR UP0, UPT, UR5, UR12, UP0 ;  /* 0x0000000c0500728c */ /* 0x000fe40008706670 */
[----:B------:R-:W-:Y:S02]  /*14b0*/  UIMAD.WIDE.U32 UR12, UR5, UR8, URZ ;  /* 0x00000008050c72a5 */ /* 0x000fe4000f8e00ff */
[----:B------:R-:W-:Y:S01]  /*14c0*/  UIADD3 UR10, UPT, UPT, -UR4, URZ, URZ ;  /* 0x000000ff040a7290 */ /* 0x000fe2000fffe1ff */
[----:B------:R-:W-:Y:S01]  /*14d0*/  UMOV UR8, UR11 ;  /* 0x0000000b00087c82 */ /* 0x000fe20008000000 */
[----:B------:R-:W-:Y:S02]  /*14e0*/  UIADD3 UR25, UPT, UPT, -UR5, URZ, URZ ;  /* 0x000000ff05197290 */ /* 0x000fe4000fffe1ff */
[----:B------:R-:W-:-:S03]  /*14f0*/  USHF.R.U32.HI UR8, URZ, UR9, UR8 ;  /* 0x00000009ff087299 */ /* 0x000fc60008011608 */
[----:B------:R-:W-:Y:S01]  /*1500*/  @!UP0 UMOV UR7, UR13 ;  /* 0x0000000d00078c82 */ /* 0x000fe20008000000 */
[----:B------:R-:W-:Y:S02]  /*1510*/  UIMAD UR26, UR22, UR10, UR26 ;  /* 0x0000000a161a72a4 */ /* 0x000fe4000f8e021a */
[----:B------:R-:W-:Y:S02]  /*1520*/  USEL UR8, UR4, UR8, !UP2 ;  /* 0x0000000804087287 */ /* 0x000fe4000d000000 */
[----:B------:R-:W-:Y:S02]  /*1530*/  @!UP0 USHF.R.U32.HI UR7, URZ, UR9, UR7 ;  /* 0x00000009ff078299 */ /* 0x000fe40008011607 */
[----:B------:R-:W-:Y:S02]  /*1540*/  UIADD3 UR9, UPT, UPT, -UR8, URZ, URZ ;  /* 0x000000ff08097290 */ /* 0x000fe4000fffe1ff */
[----:B------:R-:W-:Y:S02]  /*1550*/  @!UP0 USEL UR7, UR5, UR7, !UP2 ;  /* 0x0000000705078287 */ /* 0x000fe4000d000000 */
[----:B------:R-:W-:-:S02]  /*1560*/  UIMAD UR9, UR19, UR9, UR4 ;  /* 0x00000009130972a4 */ /* 0x000fc4000f8e0204 */
[----:B------:R-:W-:Y:S02]  /*1570*/  @!UP0 UIADD3 UR8, UPT, UPT, UR8, -UR7, URZ ;  /* 0x8000000708088290 */ /* 0x000fe4000fffe0ff */
[----:B------:R-:W-:Y:S02]  /*1580*/  @!UP0 UIMAD UR6, UR9, UR6, UR7 ;  /* 0x00000006090682a4 */ /* 0x000fe4000f8e0207 */
[----:B------:R-:W-:Y:S02]  /*1590*/  @!UP0 UIMAD UR4, UR8, UR19, UR5 ;  /* 0x00000013080482a4 */ /* 0x000fe4000f8e0205 */
[----:B------:R-:W-:Y:S02]  /*15a0*/  UIMAD UR25, UR27, UR25, UR24 ;  /* 0x000000191b1972a4 */ /* 0x000fe4000f8e0218 */
[----:B------:R-:W-:Y:S01]  /*15b0*/  UIMAD UR26, UR4, UR22, UR26 ;  /* 0x00000016041a72a4 */ /* 0x000fe2000f8e021a */
[----:B------:R-:W-:Y:S02]  /*15c0*/  @!UP0 UMOV UR5, UR6 ;  /* 0x0000000600058c82 */ /* 0x000fe40008000000 */
[----:B------:R-:W-:-:S12]  /*15d0*/  UIMAD UR25, UR5, UR27, UR25 ;  /* 0x0000001b051972a4 */ /* 0x000fd8000f8e0219 */
.L_x_18:
[----:B------:R-:W-:Y:S02]  /*15e0*/  UISETP.NE.AND UP1, UPT, UR28, 0x1, UPT ;  /* 0x000000011c00788c */ /* 0x000fe4000bf25270 */
[----:B------:R-:W-:Y:S02]  /*15f0*/  UISETP.NE.AND UP0, UPT, UR18, 0x2, UPT ;  /* 0x000000021200788c */ /* 0x000fe4000bf05270 */
[----:B------:R-:W-:Y:S02]  /*1600*/  ULOP3.LUT UR30, UR30, 0x1000, URZ, 0xc0, !UPT ;  /* 0x000010001e1e7892 */ /* 0x000fe4000f8ec0ff */
[----:B------:R-:W-:-:S03]  /*1610*/  USHF.L.U32 UR29, UR31, UR29, URZ ;  /* 0x0000001d1f1d7299 */ /* 0x000fc600080006ff */
[----:B------:R-:W-:Y:S09]  /*1620*/  BRA.U UP1, `(.L_x_19) ;  /* 0x0000000101447547 */ /* 0x000ff2000b800000 */
[----:B------:R-:W1:Y:S01]  /*1630*/  LDCU.128 UR8, c[0x0][0xb10] ;  /* 0x00016200ff0877ac */ /* 0x000e620008000c00 */
[----:B------:R-:W2:Y:S01]  /*1640*/  LDCU UR12, c[0x0][0xb0c] ;  /* 0x00016180ff0c77ac */ /* 0x000ea20008000800 */
[----:B------:R-:W3:Y:S01]  /*1650*/  LDCU UR13, c[0x0][0xb20] ;  /* 0x00016400ff0d77ac */ /* 0x000ee20008000800 */
[----:B-1----:R-:W-:Y:S02]  /*1660*/  UIMAD.WIDE.U32 UR6, UR25, UR8, URZ ;  /* 0x00000008190672a5 */ /* 0x002fe4000f8e00ff */
[----:B------:R-:W-:Y:S02]  /*1670*/  UIMAD.WIDE.U32 UR4, UR26, UR11, URZ ;  /* 0x0000000b1a0472a5 */ /* 0x000fe4000f8e00ff */
[----:B--2---:R-:W-:Y:S02]  /*1680*/  UISETP.NE.AND UP2, UPT, UR12, 0x1, UPT ;  /* 0x000000010c00788c */ /* 0x004fe4000bf45270 */
[----:B------:R-:W-:Y:S01]  /*1690*/  UISETP.NE.AND UP1, UPT, UR10, 0x1, UPT ;  /* 0x000000010a00788c */ /* 0x000fe2000bf25270 */
[----:B------:R-:W-:-:S02]  /*16a0*/  UMOV UR6, UR7 ;  /* 0x0000000700067c82 */ /* 0x000fc40008000000 */
[----:B------:R-:W-:Y:S01]  /*16b0*/  UMOV UR4, UR5 ;  /* 0x0000000500047c82 */ /* 0x000fe20008000000 */
[----:B------:R-:W-:Y:S02]  /*16c0*/  USHF.R.U32.HI UR6, URZ, UR9, UR6 ;  /* 0x00000009ff067299 */ /* 0x000fe40008011606 */
[----:B---3--:R-:W-:Y:S02]  /*16d0*/  USHF.R.U32.HI UR4, URZ, UR13, UR4 ;  /* 0x0000000dff047299 */ /* 0x008fe40008011604 */
[----:B------:R-:W-:Y:S02]  /*16e0*/  USEL UR5, UR25, UR6, !UP2 ;  /* 0x0000000619057287 */ /* 0x000fe4000d000000 */
[----:B------:R-:W-:-:S04]  /*16f0*/  USEL UR4, UR26, UR4, !UP1 ;  /* 0x000000041a047287 */ /* 0x000fc8000c800000 */
[----:B------:R-:W-:Y:S02]  /*1700*/  UIADD3 UR6, UPT, UPT, -UR4, UR5, URZ ;  /* 0x0000000504067290 */ /* 0x000fe4000fffe1ff */
[----:B------:R-:W-:Y:S02]  /*1710*/  UIADD3 UR4, UPT, UPT, UR4, -UR5, URZ ;  /* 0x8000000504047290 */ /* 0x000fe4000fffe0ff */
[----:B------:R-:W-:Y:S02]  /*1720*/  UIMAD UR26, UR6, UR10, UR26 ;  /* 0x0000000a061a72a4 */ /* 0x000fe4000f8e021a */
[----:B------:R-:W-:-:S12]  /*1730*/  UIMAD UR25, UR4, UR12, UR25 ;  /* 0x0000000c041972a4 */ /* 0x000fd8000f8e0219 */
.L_x_19:
[----:B------:R-:W-:Y:S05]  /*1740*/  BRA.U !UP5, `(.L_x_20) ;  /* 0x000000010d0c7547 */ /* 0x000fea000b800000 */
[----:B------:R-:W-:Y:S01]  /*1750*/  UCGABAR_WAIT ;  /* 0x0000000000007dc7 */ /* 0x000fe20008000000 */
[----:B------:R-:W-:Y:S01]  /*1760*/  CCTL.IVALL ;  /* 0x00000000ff00798f */ /* 0x000fe20002000000 */
[----:B------:R-:W-:Y:S05]  /*1770*/  BRA `(.L_x_21) ;  /* 0x0000000000047947 */ /* 0x000fea0003800000 */
.L_x_20:
[----:B------:R-:W-:Y:S06]  /*1780*/  BAR.SYNC.DEFER_BLOCKING 0x0 ;  /* 0x0000000000007b1d */ /* 0x000fec0000010000 */
.L_x_21:
[----:B------:R-:W-:Y:S05]  /*1790*/  BRA.U UP0, `(.L_x_22) ;  /* 0x0000001500647547 */ /* 0x000fea000b800000 */
[----:B------:R-:W1:Y:S01]  /*17a0*/  LDCU UR6, c[0x0][0x38c] ;  /* 0x00007180ff0677ac */ /* 0x000e620008000800 */
[----:B------:R-:W-:Y:S01]  /*17b0*/  PLOP3.LUT P1, PT, PT, PT, UP3, 0x80, 0x8 ;  /* 0x000000000008781c */ /* 0x000fe20003f2f038 */
[----:B------:R-:W-:Y:S01]  /*17c0*/  IMAD.MOV.U32 R12, RZ, RZ, 0x1 ;  /* 0x00000001ff0c7424 */ /* 0x000fe200078e00ff */
[----:B------:R-:W-:Y:S01]  /*17d0*/  ISETP.NE.AND P2, PT, R3, RZ, P3 ;  /* 0x000000ff0300720c */ /* 0x000fe20001f45270 */
[----:B------:R-:W-:Y:S01]  /*17e0*/  USHF.L.U32 UR7, UR24, 0x7, URZ ;  /* 0x0000000718077899 */ /* 0x000fe200080006ff */
[----:B------:R-:W-:Y:S01]  /*17f0*/  PLOP3.LUT P1, PT, P1, PT, PT, 0x8, 0x80 ;  /* 0x000000000080781c */ /* 0x000fe20000f2e170 */
[----:B------:R-:W-:Y:S01]  /*1800*/  UISETP.NE.AND UP1, UPT, UR18, URZ, UPT ;  /* 0x000000ff1200728c */ /* 0x000fe2000bf25270 */
[----:B------:R-:W-:Y:S01]  /*1810*/  CS2R R10, SRZ ;  /* 0x00000000000a7805 */ /* 0x000fe2000001ff00 */
[----:B------:R-:W-:Y:S01]  /*1820*/  USHF.L.U32 UR52, UR24, 0x5, URZ ;  /* 0x0000000518347899 */ /* 0x000fe200080006ff */
[----:B------:R-:W-:Y:S01]  /*1830*/  IMAD.MOV.U32 R9, RZ, RZ, RZ ;  /* 0x000000ffff097224 */ /* 0x000fe200078e00ff */
[----:B------:R-:W2:Y:S01]  /*1840*/  LDCU UR46, c[0x0][0x370] ;  /* 0x00006e00ff2e77ac */ /* 0x000ea20008000800 */
[----:B------:R-:W-:Y:S01]  /*1850*/  IMAD.MOV.U32 R8, RZ, RZ, 0x1 ;  /* 0x00000001ff087424 */ /* 0x000fe200078e00ff */
[----:B------:R-:W-:Y:S01]  /*1860*/  USEL UR31, UR37, 0x2, UP1 ;  /* 0x00000002251f7887 */ /* 0x000fe20008800000 */
[----:B------:R-:W3:Y:S01]  /*1870*/  LDCU.64 UR40, c[0x0][0x348] ;  /* 0x00006900ff2877ac */ /* 0x000ee20008000a00 */
[----:B-1----:R-:W-:-:S02]  /*1880*/  UIADD3 UR5, UPT, UPT, UR6, 0x7f, URZ ;  /* 0x0000007f06057890 */ /* 0x002fc4000fffe0ff */
[----:B------:R-:W-:Y:S02]  /*1890*/  UIADD3 UR53, UPT, UPT, UR6, 0xfe, URZ ;  /* 0x000000fe06357890 */ /* 0x000fe4000fffe0ff */
[----:B------:R-:W-:Y:S01]  /*18a0*/  USHF.R.S32.HI UR4, URZ, 0x1f, UR5 ;  /* 0x0000001fff047899 */ /* 0x000fe20008011405 */
[----:B------:R-:W1:Y:S03]  /*18b0*/  LDCU UR45, c[0x0][0x374] ;  /* 0x00006e80ff2d77ac */ /* 0x000e660008000800 */
[----:B------:R-:W-:Y:S02]  /*18c0*/  ULEA.HI UR4, UR4, UR5, URZ, 0x7 ;  /* 0x0000000504047291 */ /* 0x000fe4000f8f38ff */
[----:B------:R-:W-:Y:S02]  /*18d0*/  UIADD3 UR5, UPT, UPT, UR6, -0x1, URZ ;  /* 0xffffffff06057890 */ /* 0x000fe4000fffe0ff */
[----:B------:R-:W-:-:S02]  /*18e0*/  USHF.R.S32.HI UR48, URZ, 0x7, UR4 ;  /* 0x00000007ff307899 */ /* 0x000fc40008011404 */
[----:B------:R-:W-:Y:S02]  /*18f0*/  UISETP.GE.U32.AND UP2, UPT, UR5, -0xff, UPT ;  /* 0xffffff010500788c */ /* 0x000fe4000bf46070 */
[----:B------:R-:W-:Y:S02]  /*1900*/  UISETP.LT.U32.AND UP0, UPT, UR48, 0x4, UPT ;  /* 0x000000043000788c */ /* 0x000fe4000bf01070 */
[----:B------:R-:W-:Y:S02]  /*1910*/  ULOP3.LUT UR5, UR7, 0x80, URZ, 0xc0, !UPT ;  /* 0x0000008007057892 */ /* 0x000fe4000f8ec0ff */
[----:B------:R-:W-:Y:S02]  /*1920*/  USEL UR47, UR48, 0x4, UP0 ;  /* 0x00000004302f7887 */ /* 0x000fe40008000000 */
[----:B------:R-:W-:Y:S02]  /*1930*/  ULOP3.LUT UR52, UR52, 0x20, URZ, 0xc0, !UPT ;  /* 0x0000002034347892 */ /* 0x000fe4000f8ec0ff */
[----:B------:R-:W-:-:S02]  /*1940*/  UIADD3 UR4, UPT, UPT, UR47, -0x1, URZ ;  /* 0xffffffff2f047890 */ /* 0x000fc4000fffe0ff */
[----:B------:R-:W-:Y:S02]  /*1950*/  @UP2 UIADD3 UR4, UPT, UPT, UR47, URZ, URZ ;  /* 0x000000ff2f042290 */ /* 0x000fe4000fffe0ff */
[----:B------:R-:W-:Y:S02]  /*1960*/  ULEA.HI UR50, UR30, UR5, URZ, 0x1a ;  /* 0x000000051e327291 */ /* 0x000fe4000f8fd0ff */
[----:B------:R-:W-:Y:S02]  /*1970*/  UIADD3 UR51, UPT, UPT, UR48, -UR47, URZ ;  /* 0x8000002f30337290 */ /* 0x000fe4000fffe0ff */
[----:B------:R-:W-:Y:S02]  /*1980*/  UIADD3 UR37, UPT, UPT, UR4, 0x1, URZ ;  /* 0x0000000104257890 */ /* 0x000fe4000fffe0ff */
[----:B------:R-:W-:Y:S01]  /*1990*/  UIADD3 UR49, UPT, UPT, -UR4, URZ, URZ ;  /* 0x000000ff04317290 */ /* 0x000fe2000fffe1ff */
[----:B-123--:R-:W-:-:S11]  /*19a0*/  UMOV UR15, URZ ;  /* 0x000000ff000f7c82 */ /* 0x00efd60008000000 */
.L_x_44:
[----:B------:R-:W-:Y:S01]  /*19b0*/  UISETP.NE.AND UP0, UPT, UR55, URZ, UPT ;  /* 0x000000ff3700728c */ /* 0x000fe2000bf05270 */
[----:B-1----:R-:W1:Y:S08]  /*19c0*/  S2UR UR55, SR_CgaCtaId ;  /* 0x00000000003779c3 */ /* 0x002e700000008800 */
[----:B------:R-:W-:Y:S05]  /*19d0*/  BRA.U UP0, `(.L_x_23) ;  /* 0x0000000100347547 */ /* 0x000fea000b800000 */
[----:B------:R-:W2:Y:S01]  /*19e0*/  S2R R0, SR_CgaCtaId ;  /* 0x0000000000007919 */ /* 0x000ea20000008800 */
[----:B------:R-:W-:Y:S02]  /*19f0*/  MOV R3, 0x400 ;  /* 0x0000040000037802 */ /* 0x000fe40000000f00 */
[----:B------:R-:W-:Y:S02]  /*1a00*/  SHF.L.U32 R2, R8, 0x1f, RZ ;  /* 0x0000001f08027819 */ /* 0x000fe400000006ff */
[----:B--2---:R-:W-:-:S05]  /*1a10*/  LEA R0, R0, R3, 0x18 ;  /* 0x0000000300007211 */ /* 0x004fca00078ec0ff */
[----:B------:R-:W-:-:S04]  /*1a20*/  IMAD R3, R9, 0x8, R0 ;  /* 0x0000000809037824 */ /* 0x000fc800078e0200 */
[----:B------:R-:W2:Y:S02]  /*1a30*/  SYNCS.PHASECHK.TRANS64.TRYWAIT P0, [R3+URZ+0xf0], R2 ;  /* 0x0000f002030075a7 */ /* 0x000ea400080011ff */
[----:B--2---:R-:W-:Y:S05]  /*1a40*/  @!P0 BRA `(.L_x_24) ;  /* 0x0000006800ec8947 */ /* 0x004fea0003800000 */
.L_x_135:
[----:B------:R-:W-:Y:S01]  /*1a50*/  VIADD R9, R9, 0x1 ;  /* 0x0000000109097836 */ /* 0x000fe20000000000 */
[----:B------:R2:W-:Y:S04]  /*1a60*/  SYNCS.ARRIVE.TRANS64.A1T0 RZ, [R3+URZ+0xe0], RZ ;  /* 0x0000e0ff03ff79a7 */ /* 0x0005e800081000ff */
[----:B------:R-:W-:-:S04]  /*1a70*/  ISETP.NE.AND P0, PT, R9, 0x2, PT ;  /* 0x000000020900780c */ /* 0x000fc80003f05270 */
[----:B------:R-:W-:Y:S02]  /*1a80*/  SEL R9, R9, RZ, P0 ;  /* 0x000000ff09097207 */ /* 0x000fe40000000000 */
[----:B--2---:R-:W-:-:S04]  /*1a90*/  SEL R3, RZ, 0x1, P0 ;  /* 0x00000001ff037807 */ /* 0x004fc80000000000 */
[----:B------:R-:W-:-:S07]  /*1aa0*/  LOP3.LUT R8, R8, R3, RZ, 0x3c, !PT ;  /* 0x0000000308087212 */ /* 0x000fce00078e3cff */
.L_x_23:
[----:B------:R-:W-:Y:S01]  /*1ab0*/  UMOV UR14, 0x400 ;  /* 0x00000400000e7882 */ /* 0x000fe20000000000 */
[----:B------:R-:W-:Y:S01]  /*1ac0*/  SHF.L.U32 R0, R12, 0x1f, RZ ;  /* 0x0000001f0c007819 */ /* 0x000fe200000006ff */
[----:B-1----:R-:W-:Y:S02]  /*1ad0*/  ULEA UR14, UR55, UR14, 0x18 ;  /* 0x0000000e370e7291 */ /* 0x002fe4000f8ec0ff */
[----:B------:R-:W-:Y:S02]  /*1ae0*/  UISETP.GE.U32.AND UP0, UPT, UR53, 0xff, UPT ;  /* 0x000000ff3500788c */ /* 0x000fe4000bf06070 */
[----:B------:R-:W-:Y:S02]  /*1af0*/  ULEA UR4, UR15, UR14, 0x3 ;  /* 0x0000000e0f047291 */ /* 0x000fe4000f8e18ff */
[----:B------:R-:W-:Y:S01]  /*1b00*/  ULEA UR19, UR26, UR52, 0x6 ;  /* 0x000000341a137291 */ /* 0x000fe2000f8e30ff */
[----:B------:R-:W-:-:S06]  /*1b10*/  UMOV UR13, URZ ;  /* 0x000000ff000d7c82 */ /* 0x000fcc0008000000 */
[----:B------:R1:W2:Y:S01]  /*1b20*/  SYNCS.PHASECHK.TRANS64.TRYWAIT P0, [UR4+0x20], R0 ;  /* 0x00002000ff0075a7 */ /* 0x0002a20008001104 */
[----:B------:R-:W-:-:S04]  /*1b30*/  ULEA.HI UR4, UR25, UR25, URZ, 0x1 ;  /* 0x0000001919047291 */ /* 0x000fc8000f8f08ff */
[----:B------:R-:W-:-:S04]  /*1b40*/  USHF.L.U32 UR4, UR4, 0x7, URZ ;  /* 0x0000000704047899 */ /* 0x000fc800080006ff */
[----:B------:R-:W-:-:S04]  /*1b50*/  ULOP3.LUT UR35, UR4, 0xffffff00, URZ, 0xc0, !UPT ;  /* 0xffffff0004237892 */ /* 0x000fc8000f8ec0ff */
[----:B------:R-:W-:Y:S01]  /*1b60*/  UIADD3 UR35, UPT, UPT, UR50, UR35, URZ ;  /* 0x0000002332237290 */ /* 0x000fe2000fffe0ff */
[----:B------:R-:W-:Y:S11]  /*1b70*/  BRA.U !UP0, `(.L_x_25) ;  /* 0x0000000108f87547 */ /* 0x000ff6000b800000 */
[----:B------:R-:W-:Y:S01]  /*1b80*/  UMOV UR21, UR49 ;  /* 0x0000003100157c82 */ /* 0x000fe20008000000 */
[----:B------:R-:W-:Y:S01]  /*1b90*/  UMOV UR4, UR15 ;  /* 0x0000000f00047c82 */ /* 0x000fe20008000000 */
[----:B------:R-:W-:-:S05]  /*1ba0*/  UMOV UR26, 0x40 ;  /* 0x00000040001a7882 */ /* 0x000fca0000000000 */
.L_x_31:
[----:B------:R-:W-:Y:S01]  /*1bb0*/  ULEA UR33, UR4, UR14, 0x3 ;  /* 0x0000000e04217291 */ /* 0x000fe2000f8e18ff */
[----:B------:R-:W-:Y:S01]  /*1bc0*/  @P3 MOV R2, 0x14000 ;  /* 0x0001400000023802 */ /* 0x000fe20000000f00 */
[----:B--2-4-:R-:W-:Y:S10]  /*1bd0*/  @P0 BRA `(.L_x_26) ;  /* 0x00000000000c0947 */ /* 0x014ff40003800000 */
[----:B------:R-:W-:-:S04]  /*1be0*/  SHF.L.U32 R3, R12, 0x1f, RZ ;  /* 0x0000001f0c037819 */ /* 0x000fc800000006ff */
[----:B------:R-:W2:Y:S02]  /*1bf0*/  SYNCS.PHASECHK.TRANS64.TRYWAIT P0, [UR33+0x20], R3 ;  /* 0x00002003ff0075a7 */ /* 0x000ea40008001121 */
[----:B--2---:R-:W-:Y:S05]  /*1c00*/  @!P0 BRA `(.L_x_27) ;  /* 0x0000006800908947 */ /* 0x004fea0003800000 */
.L_x_26:
[----:B------:R2:W-:Y:S01]  /*1c10*/  @P3 SYNCS.ARRIVE.TRANS64 RZ, [UR33], R2 ;  /* 0x00000002ffff39a7 */ /* 0x0005e20008000021 */
[----:B------:R-:W-:Y:S02]  /*1c20*/  ULOP3.LUT UR5, UR31, 0x2, URZ, 0xfc, !UPT ;  /* 0x000000021f057892 */ /* 0x000fe4000f8efcff */
[----:B------:R-:W-:Y:S02]  /*1c30*/  UIADD3 UR21, UPT, UPT, UR21, 0x1, URZ ;  /* 0x0000000115157890 */ /* 0x000fe4000fffe0ff */
[----:B------:R-:W-:Y:S02]  /*1c40*/  UISETP.NE.AND UP0, UPT, UR5, 0x2, UPT ;  /* 0x000000020500788c */ /* 0x000fe4000bf05270 */
[----:B------:R-:W-:-:S07]  /*1c50*/  UISETP.NE.AND UP2, UPT, UR21, 0x1, UPT ;  /* 0x000000011500788c */ /* 0x000fce000bf45270 */
[----:B------:R-:W-:Y:S05]  /*1c60*/  BRA.U UP0, `(.L_x_28) ;  /* 0x0000000100047547 */ /* 0x000fea000b800000 */
[----:B------:R-:W-:Y:S05]  /*1c70*/  BPT.TRAP 0x1 ;  /* 0x000000040000795c */ /* 0x000fea0000300000 */
.L_x_28:
[----:B------:R-:W-:Y:S04]  /*1c80*/  BSSY.RECONVERGENT B0, `(.L_x_29) ;  /* 0x0000003000007945 */ /* 0x000fe80003800200 */
[----:B------:R-:W-:Y:S05]  /*1c90*/  @!P2 BRA `(.L_x_30) ;  /* 0x000000000004a947 */ /* 0x000fea0003800000 */
[----:B------:R-:W-:Y:S05]  /*1ca0*/  BPT.TRAP 0x1 ;  /* 0x000000040000795c */ /* 0x000fea0000300000 */
.L_x_30:
[----:B------:R-:W-:Y:S05]  /*1cb0*/  BSYNC.RECONVERGENT B0 ;  /* 0x0000000000007941 */ /* 0x000fea0003800200 */
.L_x_29:
[----:B------:R-:W-:Y:S02]  /*1cc0*/  UIADD3 UR5, UPT, UPT, UR4, 0x1, URZ ;  /* 0x0000000104057890 */ /* 0x000fe4000fffe0ff */
[----:B------:R-:W-:Y:S02]  /*1cd0*/  ULEA UR24, UR4, UR30, 0xe ;  /* 0x0000001e04187291 */ /* 0x000fe4000f8e70ff */
[----:B------:R-:W-:Y:S02]  /*1ce0*/  UISETP.NE.AND UP0, UPT, UR5, 0x4, UPT ;  /* 0x000000040500788c */ /* 0x000fe4000bf05270 */
[----:B------:R-:W-:Y:S02]  /*1cf0*/  ULEA UR24, UR24, UR14, 0x1 ;  /* 0x0000000e18187291 */ /* 0x000fe4000f8e08ff */
[----:B------:R-:W-:Y:S02]  /*1d00*/  USEL UR6, URZ, 0x1, UP0 ;  /* 0x00000001ff067887 */ /* 0x000fe40008000000 */
[----:B------:R-:W-:-:S02]  /*1d10*/  USEL UR15, UR5, URZ, UP0 ;  /* 0x000000ff050f7287 */ /* 0x000fc40008000000 */
[----:B------:R-:W-:Y:S02]  /*1d20*/  ULEA UR8, UR4, UR14, 0xd ;  /* 0x0000000e04087291 */ /* 0x000fe4000f8e68ff */
[----:B------:R-:W-:Y:S01]  /*1d30*/  ULEA UR5, UR15, UR14, 0x3 ;  /* 0x0000000e0f057291 */ /* 0x000fe2000f8e18ff */
[----:B------:R-:W-:Y:S01]  /*1d40*/  LOP3.LUT R12, R12, UR6, RZ, 0x3c, !PT ;  /* 0x000000060c0c7c12 */ /* 0x000fe2000f8e3cff */
[----:B------:R-:W-:Y:S02]  /*1d50*/  UIADD3 UR6, UP1, UPT, UR40, 0x80, URZ ;  /* 0x0000008028067890 */ /* 0x000fe4000ff3e0ff */
[----:B------:R-:W-:Y:S01]  /*1d60*/  UIADD3 UR4, UP0, UPT, UR40, 0x180, URZ ;  /* 0x0000018028047890 */ /* 0x000fe2000ff1e0ff */
[----:B-1----:R-:W-:Y:S01]  /*1d70*/  SHF.L.U32 R0, R12, 0x1f, RZ ;  /* 0x0000001f0c007819 */ /* 0x002fe200000006ff */
[----:B------:R-:W-:Y:S02]  /*1d80*/  UIADD3 UR34, UPT, UPT, UR26, -0x40, URZ ;  /* 0xffffffc01a227890 */ /* 0x000fe4000fffe0ff */
[----:B------:R-:W-:Y:S01]  /*1d90*/  ULOP3.LUT UR33, UR33, 0xfefffff8, URZ, 0xc0, !UPT ;  /* 0xfefffff821217892 */ /* 0x000fe2000f8ec0ff */
[----:B------:R3:W4:Y:S01]  /*1da0*/  SYNCS.PHASECHK.TRANS64.TRYWAIT P0, [UR5+0x20], R0 ;  /* 0x00002000ff0075a7 */ /* 0x0007220008001105 */
[----:B------:R-:W-:-:S02]  /*1db0*/  UIADD3.X UR7, UPT, UPT, URZ, UR41, URZ, UP1, !UPT ;  /* 0x00000029ff077290 */ /* 0x000fc40008ffe4ff */
[----:B------:R-:W-:Y:S02]  /*1dc0*/  UIADD3 UR32, UPT, UPT, UR24, 0x6400, URZ ;  /* 0x0000640018207890 */ /* 0x000fe4000fffe0ff */
[----:B------:R-:W-:Y:S02]  /*1dd0*/  UPRMT UR13, URZ, 0x5410, UR29 ;  /* 0x00005410ff0d7896 */ /* 0x000fe4000800001d */
[----:B------:R-:W-:Y:S02]  /*1de0*/  UIADD3 UR24, UPT, UPT, UR24, 0xa400, URZ ;  /* 0x0000a40018187890 */ /* 0x000fe4000fffe0ff */
[----:B------:R-:W-:Y:S02]  /*1df0*/  UIADD3.X UR5, UPT, UPT, URZ, UR41, URZ, UP0, !UPT ;  /* 0x00000029ff057290 */ /* 0x000fe400087fe4ff */
[----:B------:R-:W-:Y:S02]  /*1e00*/  UIADD3 UR16, UPT, UPT, UR8, 0x26400, URZ ;  /* 0x0002640008107890 */ /* 0x000fe4000fffe0ff */
[----:B------:R-:W-:Y:S01]  /*1e10*/  UIADD3 UR8, UPT, UPT, UR8, 0x27400, URZ ;  /* 0x0002740008087890 */ /* 0x000fe2000fffe0ff */
[----:B------:R-:W-:Y:S01]  /*1e20*/  UMOV UR22, 0x0 ;  /* 0x0000000000167882 */ /* 0x000fe20000000000 */
[----:B------:R-:W-:Y:S01]  /*1e30*/  UMOV UR23, 0x10000000 ;  /* 0x1000000000177882 */ /* 0x000fe20000000000 */
[----:B------:R-:W-:Y:S01]  /*1e40*/  UMOV UR27, UR35 ;  /* 0x00000023001b7c82 */ /* 0x000fe20008000000 */
[----:B------:R-:W-:Y:S01]  /*1e50*/  UMOV UR28, UR36 ;  /* 0x00000024001c7c82 */ /* 0x000fe20008000000 */
[----:B------:R-:W-:Y:S01]  /*1e60*/  UMOV UR25, UR33 ;  /* 0x0000002100197c82 */ /* 0x000fe20008000000 */
[----:B------:R-:W-:Y:S01]  /*1e70*/  UMOV UR20, UR36 ;  /* 0x0000002400147c82 */ /* 0x000fe20008000000 */
[----:B------:R-:W-:Y:S01]  /*1e80*/  UMOV UR17, UR33 ;  /* 0x0000002100117c82 */ /* 0x000fe20008000000 */
[----:B------:R-:W-:Y:S01]  /*1e90*/  UMOV UR18, UR34 ;  /* 0x0000002200127c82 */ /* 0x000fe20008000000 */
[----:B------:R-:W-:Y:S01]  /*1ea0*/  UTMALDG.3D.MULTICAST.2CTA [UR32], [UR6], UR13, desc[UR22] ;  /* 0x00001620060073b4 */ /* 0x000fe2000821180d */
[----:B------:R-:W-:Y:S01]  /*1eb0*/  UMOV UR10, UR26 ;  /* 0x0000001a000a7c82 */ /* 0x000fe20008000000 */
[----:B------:R-:W-:Y:S01]  /*1ec0*/  UMOV UR11, UR19 ;  /* 0x00000013000b7c82 */ /* 0x000fe20008000000 */
[----:B------:R-:W-:Y:S01]  /*1ed0*/  UMOV UR12, UR36 ;  /* 0x00000024000c7c82 */ /* 0x000fe20008000000 */
[----:B------:R-:W-:Y:S01]  /*1ee0*/  UMOV UR9, UR33 ;  /* 0x0000002100097c82 */ /* 0x000fe20008000000 */
[----:B------:R1:W-:Y:S01]  /*1ef0*/  UTMALDG.3D.MULTICAST.2CTA [UR24], [UR6], UR13, desc[UR22] ;  /* 0x00001618060073b4 */ /* 0x0003e2000821180d */
[----:B------:R-:W-:Y:S01]  /*1f00*/  UTMALDG.3D.2CTA [UR16], [UR4], desc[UR22] ;  /* 0x00001610040075b4 */ /* 0x000fe20008211000 */
[----:B------:R2:W-:Y:S01]  /*1f10*/  UTMALDG.3D.2CTA [UR8], [UR4], desc[UR22] ;  /* 0x00001608040075b4 */ /* 0x0005e20008211000 */
[----:B-1----:R-:W-:Y:S01]  /*1f20*/  UIADD3 UR26, UPT, UPT, UR26, 0x80, URZ ;  /* 0x000000801a1a7890 */ /* 0x002fe2000fffe0ff */
[----:B------:R-:W-:Y:S01]  /*1f30*/  UMOV UR13, UR37 ;  /* 0x00000025000d7c82 */ /* 0x000fe20008000000 */
[----:B--2---:R-:W-:Y:S01]  /*1f40*/  UMOV UR4, UR15 ;  /* 0x0000000f00047c82 */ /* 0x004fe20008000000 */
[----:B---3--:R-:W-:Y:S09]  /*1f50*/  BRA.U UP2, `(.L_x_31) ;  /* 0xfffffffd02147547 */ /* 0x008ff2000b83ffff */
.L_x_25:
[----:B------:R-:W-:Y:S01]  /*1f60*/  ULEA UR4, UR15, UR14, 0x3 ;  /* 0x0000000e0f047291 */ /* 0x000fe2000f8e18ff */
[----:B-1----:R-:W-:Y:S01]  /*1f70*/  SHF.L.U32 R0, R12, 0x1f, RZ ;  /* 0x0000001f0c007819 */ /* 0x002fe200000006ff */
[----:B------:R-:W-:Y:S01]  /*1f80*/  @!P1 SYNCS.ARRIVE.TRANS64.A1T0 RZ, [UR14+0x78], RZ ;  /* 0x000078ffffff99a7 */ /* 0x000fe2000810000e */
[----:B------:R-:W-:-:S06]  /*1f90*/  UISETP.GT.AND UP0, UPT, UR48, UR47, UPT ;  /* 0x0000002f3000728c */ /* 0x000fcc000bf04270 */
[----:B------:R1:W3:Y:S03]  /*1fa0*/  SYNCS.PHASECHK.TRANS64.TRYWAIT P1, [UR4+0x20], R0 ;  /* 0x00002000ff0075a7 */ /* 0x0002e60008021104 */
[----:B------:R-:W-:Y:S05]  /*1fb0*/  BRA.U !UP0, `(.L_x_32) ;  /* 0x0000000508047547 */ /* 0x000fea000b800000 */
[----:B------:R-:W-:Y:S01]  /*1fc0*/  UIADD3 UR21, UPT, UPT, UR51, UR13, URZ ;  /* 0x0000000d33157290 */ /* 0x000fe2000fffe0ff */
[----:B------:R-:W-:-:S11]  /*1fd0*/  UMOV UR6, UR15 ;  /* 0x0000000f00067c82 */ /* 0x000fd60008000000 */
.L_x_40:
[----:B------:R-:W-:Y:S01]  /*1fe0*/  ULEA UR7, UR6, UR14, 0x3 ;  /* 0x0000000e06077291 */ /* 0x000fe2000f8e18ff */
[----:B---3--:R-:W-:Y:S01]  /*1ff0*/  @P3 MOV R2, 0x14000 ;  /* 0x0001400000023802 */ /* 0x008fe20000000f00 */
[----:B--23--:R-:W-:Y:S10]  /*2000*/  @P1 BRA `(.L_x_33) ;  /* 0x00000000000c1947 */ /* 0x00cff40003800000 */
[----:B------:R-:W-:-:S04]  /*2010*/  SHF.L.U32 R3, R12, 0x1f, RZ ;  /* 0x0000001f0c037819 */ /* 0x000fc800000006ff */
[----:B--2-4-:R-:W2:Y:S02]  /*2020*/  SYNCS.PHASECHK.TRANS64.TRYWAIT P0, [UR7+0x20], R3 ;  /* 0x00002003ff0075a7 */ /* 0x014ea40008001107 */
[----:B--2---:R-:W-:Y:S05]  /*2030*/  @!P0 BRA `(.L_x_34) ;  /* 0x00000064009c8947 */ /* 0x004fea0003800000 */
.L_x_33:
[----:B------:R3:W-:Y:S01]  /*2040*/  @P3 SYNCS.ARRIVE.TRANS64 RZ, [UR7], R2 ;  /* 0x00000002ffff39a7 */ /* 0x0007e20008000007 */
[----:B------:R-:W-:-:S04]  /*2050*/  ULOP3.LUT UR4, UR31, 0x2, URZ, 0xfc, !UPT ;  /* 0x000000021f047892 */ /* 0x000fc8000f8efcff */
[----:B------:R-:W-:-:S09]  /*2060*/  UISETP.NE.AND UP0, UPT, UR4, 0x2, UPT ;  /* 0x000000020400788c */ /* 0x000fd2000bf05270 */
[----:B------:R-:W-:Y:S05]  /*2070*/  BRA.U UP0, `(.L_x_35) ;  /* 0x0000000100047547 */ /* 0x000fea000b800000 */
[----:B------:R-:W-:Y:S05]  /*2080*/  BPT.TRAP 0x1 ;  /* 0x000000040000795c */ /* 0x000fea0000300000 */
.L_x_35:
[----:B------:R-:W-:Y:S04]  /*2090*/  BSSY.RECONVERGENT B0, `(.L_x_36) ;  /* 0x0000003000007945 */ /* 0x000fe80003800200 */
[----:B------:R-:W-:Y:S05]  /*20a0*/  @!P2 BRA `(.L_x_37) ;  /* 0x000000000004a947 */ /* 0x000fea0003800000 */
[----:B------:R-:W-:Y:S05]  /*20b0*/  BPT.TRAP 0x1 ;  /* 0x000000040000795c */ /* 0x000fea0000300000 */
.L_x_37:
[----:B------:R-:W-:Y:S05]  /*20c0*/  BSYNC.RECONVERGENT B0 ;  /* 0x0000000000007941 */ /* 0x000fea0003800200 */
.L_x_36:
[----:B------:R-:W-:Y:S01]  /*20d0*/  UIADD3 UR4, UPT, UPT, UR6, 0x1, URZ ;  /* 0x0000000106047890 */ /* 0x000fe2000fffe0ff */
[----:B------:R-:W-:Y:S01]  /*20e0*/  BSSY.RECONVERGENT B0, `(.L_x_38) ;  /* 0x000002a000007945 */ /* 0x000fe20003800200 */
[----:B--2-4-:R-:W-:Y:S02]  /*20f0*/  ELECT P0, URZ, PT ;  /* 0x0000000000ff782f */ /* 0x014fe40003800000 */
[----:B------:R-:W-:-:S04]  /*2100*/  UISETP.NE.AND UP0, UPT, UR4, 0x4, UPT ;  /* 0x000000040400788c */ /* 0x000fc8000bf05270 */
[----:B------:R-:W-:Y:S02]  /*2110*/  USEL UR5, URZ, 0x1, UP0 ;  /* 0x00000001ff057887 */ /* 0x000fe40008000000 */
[----:B------:R-:W-:-:S04]  /*2120*/  USEL UR15, UR4, URZ, UP0 ;  /* 0x000000ff040f7287 */ /* 0x000fc80008000000 */
[----:B------:R-:W-:Y:S01]  /*2130*/  ULEA UR4, UR15, UR14, 0x3 ;  /* 0x0000000e0f047291 */ /* 0x000fe2000f8e18ff */
[----:B------:R-:W-:-:S04]  /*2140*/  LOP3.LUT R12, R12, UR5, RZ, 0x3c, !PT ;  /* 0x000000050c0c7c12 */ /* 0x000fc8000f8e3cff */
[----:B-1----:R-:W-:-:S04]  /*2150*/  SHF.L.U32 R0, R12, 0x1f, RZ ;  /* 0x0000001f0c007819 */ /* 0x002fc800000006ff */
[----:B------:R1:W2:Y:S01]  /*2160*/  SYNCS.PHASECHK.TRANS64.TRYWAIT P1, [UR4+0x20], R0 ;  /* 0x00002000ff0075a7 */ /* 0x0002a20008021104 */
[----:B------:R-:W-:Y:S05]  /*2170*/  @!P0 BRA `(.L_x_39) ;  /* 0x0000000000808947 */ /* 0x000fea0003800000 */
[----:B------:R-:W-:Y:S02]  /*2180*/  ULEA UR24, UR6, UR30, 0xe ;  /* 0x0000001e06187291 */ /* 0x000fe4000f8e70ff */
[----:B------:R-:W-:Y:S02]  /*2190*/  UIADD3 UR4, UP1, UPT, UR40, 0x80, URZ ;  /* 0x0000008028047890 */ /* 0x000fe4000ff3e0ff */
[----:B------:R-:W-:Y:S02]  /*21a0*/  ULEA UR24, UR24, UR14, 0x1 ;  /* 0x0000000e18187291 */ /* 0x000fe4000f8e08ff */
[----:B------:R-:W-:Y:S02]  /*21b0*/  USHF.L.U32 UR34, UR13, 0x7, URZ ;  /* 0x000000070d227899 */ /* 0x000fe400080006ff */
[----:B------:R-:W-:Y:S02]  /*21c0*/  ULEA UR8, UR6, UR14, 0xd ;  /* 0x0000000e06087291 */ /* 0x000fe4000f8e68ff */
[----:B------:R-:W-:-:S02]  /*21d0*/  UIADD3 UR22, UP0, UPT, UR40, 0x180, URZ ;  /* 0x0000018028167890 */ /* 0x000fc4000ff1e0ff */
[----:B------:R-:W-:Y:S02]  /*21e0*/  ULOP3.LUT UR33, UR7, 0xfefffff8, URZ, 0xc0, !UPT ;  /* 0xfefffff807217892 */ /* 0x000fe4000f8ec0ff */
[----:B------:R-:W-:Y:S02]  /*21f0*/  UIADD3.X UR5, UPT, UPT, URZ, UR41, URZ, UP1, !UPT ;  /* 0x00000029ff057290 */ /* 0x000fe40008ffe4ff */
[----:B------:R-:W-:Y:S02]  /*2200*/  UIADD3 UR32, UPT, UPT, UR24, 0x6400, URZ ;  /* 0x0000640018207890 */ /* 0x000fe4000fffe0ff */
[----:B------:R-:W-:Y:S02]  /*2210*/  UPRMT UR10, URZ, 0x5410, UR29 ;  /* 0x00005410ff0a7896 */ /* 0x000fe4000800001d */
[----:B------:R-:W-:Y:S02]  /*2220*/  UIADD3 UR26, UPT, UPT, UR34, 0x40, URZ ;  /* 0x00000040221a7890 */ /* 0x000fe4000fffe0ff */
[----:B------:R-:W-:-:S02]  /*2230*/  UIADD3 UR24, UPT, UPT, UR24, 0xa400, URZ ;  /* 0x0000a40018187890 */ /* 0x000fc4000fffe0ff */
        /* <DEDUP_REMOVED lines=13> */
[----:B------:R-:W-:Y:S01]  /*2310*/  UMOV UR12, UR36 ;  /* 0x00000024000c7c82 */ /* 0x000fe20008000000 */
[----:B------:R-:W-:Y:S01]  /*2320*/  UMOV UR9, UR33 ;  /* 0x0000002100097c82 */ /* 0x000fe20008000000 */
[----:B------:R4:W-:Y:S01]  /*2330*/  UTMALDG.3D.MULTICAST.2CTA [UR24], [UR4], UR10, desc[UR38] ;  /* 0x00002618040073b4 */ /* 0x0009e2000821180a */
[----:B------:R1:W-:Y:S01]  /*2340*/  UTMALDG.3D.2CTA [UR16], [UR22], desc[UR38] ;  /* 0x00002610160075b4 */ /* 0x0003e20008211000 */
[----:B----4-:R-:W-:-:S02]  /*2350*/  UMOV UR10, UR26 ;  /* 0x0000001a000a7c82 */ /* 0x010fc40008000000 */
[----:B------:R1:W-:Y:S02]  /*2360*/  UTMALDG.3D.2CTA [UR8], [UR22], desc[UR38] ;  /* 0x00002608160075b4 */ /* 0x0003e40008211000 */
[----:B-1----:R-:W-:Y:S01]  /*2370*/  NOP ;  /* 0x0000000000007918 */ /* 0x002fe20000000000 */
.L_x_39:
[----:B------:R-:W-:Y:S05]  /*2380*/  BSYNC.RECONVERGENT B0 ;  /* 0x0000000000007941 */ /* 0x000fea0003800200 */
.L_x_38:
[----:B------:R-:W-:Y:S01]  /*2390*/  UIADD3 UR13, UPT, UPT, UR13, 0x1, URZ ;  /* 0x000000010d0d7890 */ /* 0x000fe2000fffe0ff */
[----:B------:R-:W-:-:S03]  /*23a0*/  UMOV UR6, UR15 ;  /* 0x0000000f00067c82 */ /* 0x000fc60008000000 */
[----:B------:R-:W-:-:S09]  /*23b0*/  UISETP.NE.AND UP0, UPT, UR13, UR21, UPT ;  /* 0x000000150d00728c */ /* 0x000fd2000bf05270 */
[----:B------:R-:W-:Y:S05]  /*23c0*/  BRA.U UP0, `(.L_x_40) ;  /* 0xfffffffd00047547 */ /* 0x000fea000b83ffff */
.L_x_32:
[C---:B------:R-:W-:Y:S01]  /*23d0*/  LEA R3, R11.reuse, UR14, 0x3 ;  /* 0x0000000e0b037c11 */ /* 0x040fe2000f8e18ff */
[----:B------:R-:W-:Y:S01]  /*23e0*/  NOP ;  /* 0x0000000000007918 */ /* 0x000fe20000000000 */
[----:B-1----:R-:W-:Y:S02]  /*23f0*/  SHF.L.U32 R0, R10, 0x1f, RZ ;  /* 0x0000001f0a007819 */ /* 0x002fe400000006ff */
[----:B------:R-:W-:Y:S02]  /*2400*/  LEA R5, R11, UR14, 0x4 ;  /* 0x0000000e0b057c11 */ /* 0x000fe4000f8e20ff */
[----:B--2-4-:R-:W1:Y:S02]  /*2410*/  SYNCS.PHASECHK.TRANS64.TRYWAIT P0, [R3+URZ+0x80], R0 ;  /* 0x00008000030075a7 */ /* 0x014e6400080011ff */
[----:B-1----:R-:W-:Y:S05]  /*2420*/  @!P0 BRA `(.L_x_41) ;  /* 0x0000006000b88947 */ /* 0x002fea0003800000 */
.L_x_138:
[----:B------:R-:W2:Y:S01]  /*2430*/  LDS.128 R4, [R5+0x110] ;  /* 0x0001100005047984 */ /* 0x000ea20000000c00 */
[----:B------:R-:W-:Y:S01]  /*2440*/  UISETP.GE.AND UP0, UPT, UR42, 0x1, UPT ;  /* 0x000000012a00788c */ /* 0x000fe2000bf06270 */
[----:B------:R-:W-:Y:S01]  /*2450*/  @!PT LDS RZ, [RZ] ;  /* 0x00000000fffff984 */ /* 0x000fe20000000800 */
[----:B------:R-:W-:Y:S01]  /*2460*/  @!PT LDS RZ, [RZ] ;  /* 0x00000000fffff984 */ /* 0x000fe20000000800 */
[----:B------:R-:W-:Y:S01]  /*2470*/  @!PT LDS RZ, [RZ] ;  /* 0x00000000fffff984 */ /* 0x000fe20000000800 */
[----:B------:R-:W-:Y:S01]  /*2480*/  @!PT LDS RZ, [RZ] ;  /* 0x00000000fffff984 */ /* 0x000fe20000000800 */
[----:B------:R4:W-:Y:S06]  /*2490*/  MEMBAR.ALL.CTA ;  /* 0x0000000000007992 */ /* 0x0009ec0000008000 */
[----:B----4-:R-:W4:Y:S01]  /*24a0*/  FENCE.VIEW.ASYNC.S ;  /* 0x00000000000073c6 */ /* 0x010f220000000000 */
[----:B--2---:R-:W-:-:S13]  /*24b0*/  LOP3.LUT P0, RZ, R6, 0x1, RZ, 0xc0, !PT ;  /* 0x0000000106ff7812 */ /* 0x004fda000780c0ff */
[----:B----4-:R-:W-:Y:S01]  /*24c0*/  VOTEU.ANY UP1, P0 ;  /* 0x0000000000ff7886 */ /* 0x010fe20000020100 */
[----:B------:R-:W-:-:S13]  /*24d0*/  PLOP3.LUT P0, PT, PT, PT, UP1, 0x80, 0x8 ;  /* 0x000000000008781c */ /* 0x000fda0003f0f018 */
[----:B-1----:R-:W-:Y:S02]  /*24e0*/  @P0 LOP3.LUT R0, R5, 0xffff, RZ, 0xc0, !PT ;  /* 0x0000ffff05000812 */ /* 0x002fe400078ec0ff */
[----:B---3--:R-:W-:Y:S02]  /*24f0*/  @P0 MOV R2, R4 ;  /* 0x0000000400020202 */ /* 0x008fe40000000f00 */
[----:B------:R-:W-:Y:S01]  /*2500*/  @P0 R2UR UR5, R0 ;  /* 0x00000000000502ca */ /* 0x000fe200000e0000 */
[----:B------:R-:W-:Y:S01]  /*2510*/  VIADD R0, R3, 0x90 ;  /* 0x0000009003007836 */ /* 0x000fe20000000000 */
[----:B------:R-:W-:Y:S02]  /*2520*/  @P0 SHF.R.U32.HI R4, RZ, 0x10, R5 ;  /* 0x00000010ff040819 */ /* 0x000fe40000011605 */
[----:B------:R-:W-:Y:S02]  /*2530*/  @P0 R2UR UR6, R2 ;  /* 0x00000000020602ca */ /* 0x000fe400000e0000 */
[----:B------:R-:W-:-:S02]  /*2540*/  PRMT R0, RZ, 0x654, R0 ;  /* 0x00000654ff007816 */ /* 0x000fc40000000000 */
[----:B------:R-:W-:Y:S02]  /*2550*/  @P0 R2UR UR4, R4 ;  /* 0x00000000040402ca */ /* 0x000fe400000e0000 */
[----:B------:R1:W-:Y:S03]  /*2560*/  SYNCS.ARRIVE.TRANS64.RED.A1T0 RZ, [R0+URZ], RZ ;  /* 0x000000ff00ff79a7 */ /* 0x0003e600081004ff */
[----:B------:R-:W-:-:S04]  /*2570*/  @UP1 UMOV UR43, UR5 ;  /* 0x00000005002b1c82 */ /* 0x000fc80008000000 */
[----:B------:R-:W-:-:S04]  /*2580*/  @UP1 UMOV UR44, UR6 ;  /* 0x00000006002c1c82 */ /* 0x000fc80008000000 */
[----:B------:R-:W-:Y:S01]  /*2590*/  @UP1 UMOV UR36, UR4 ;  /* 0x0000000400241c82 */ /* 0x000fe20008000000 */
[----:B------:R-:W-:Y:S05]  /*25a0*/  BRA.U !UP0, `(.L_x_42) ;  /* 0x0000000108d47547 */ /* 0x000fea000b800000 */
[----:B------:R-:W2:Y:S01]  /*25b0*/  LDCU.128 UR16, c[0x0][0xb10] ;  /* 0x00016200ff1077ac */ /* 0x000ea20008000c00 */
[----:B------:R-:W3:Y:S01]  /*25c0*/  LDCU UR23, c[0x0][0xb20] ;  /* 0x00016400ff1777ac */ /* 0x000ee20008000800 */
[----:B------:R-:W4:Y:S01]  /*25d0*/  LDCU UR22, c[0x0][0xb0c] ;  /* 0x00016180ff1677ac */ /* 0x000f220008000800 */
[----:B------:R-:W1:Y:S01]  /*25e0*/  LDCU.64 UR8, c[0x0][0xb28] ;  /* 0x00016500ff0877ac */ /* 0x000e620008000a00 */
[----:B------:R-:W-:Y:S02]  /*25f0*/  UISETP.NE.AND UP3, UPT, UR42, 0x1, UPT ;  /* 0x000000012a00788c */ /* 0x000fe4000bf65270 */
[----:B--2---:R-:W-:Y:S02]  /*2600*/  UIMAD.WIDE.U32 UR6, UR45, UR19, URZ ;  /* 0x000000132d0672a5 */ /* 0x004fe4000f8e00ff */
[----:B------:R-:W-:Y:S02]  /*2610*/  UIMAD.WIDE.U32 UR4, UR46, UR16, URZ ;  /* 0x000000102e0472a5 */ /* 0x000fe4000f8e00ff */
[----:B------:R-:W-:-:S02]  /*2620*/  UISETP.NE.AND UP0, UPT, UR18, 0x1, UPT ;  /* 0x000000011200788c */ /* 0x000fc4000bf05270 */
[----:B------:R-:W-:Y:S01]  /*2630*/  UIMAD.WIDE.U32 UR20, UR43, UR19, URZ ;  /* 0x000000132b1472a5 */ /* 0x000fe2000f8e00ff */
[----:B------:R-:W-:Y:S02]  /*2640*/  UMOV UR6, UR7 ;  /* 0x0000000700067c82 */ /* 0x000fe40008000000 */
[----:B------:R-:W-:Y:S01]  /*2650*/  UMOV UR4, UR5 ;  /* 0x0000000500047c82 */ /* 0x000fe20008000000 */
[----:B---3--:R-:W-:Y:S02]  /*2660*/  USHF.R.U32.HI UR6, URZ, UR23, UR6 ;  /* 0x00000017ff067299 */ /* 0x008fe40008011606 */
[----:B----4-:R-:W-:Y:S02]  /*2670*/  UISETP.NE.AND UP2, UPT, UR22, 0x1, UPT ;  /* 0x000000011600788c */ /* 0x010fe4000bf45270 */
[----:B------:R-:W-:Y:S02]  /*2680*/  USHF.R.U32.HI UR4, URZ, UR17, UR4 ;  /* 0x00000011ff047299 */ /* 0x000fe40008011604 */
[----:B------:R-:W-:-:S02]  /*2690*/  USEL UR5, UR45, UR6, !UP0 ;  /* 0x000000062d057287 */ /* 0x000fc4000c000000 */
[----:B------:R-:W-:Y:S02]  /*26a0*/  USEL UR6, UR46, UR4, !UP2 ;  /* 0x000000042e067287 */ /* 0x000fe4000d000000 */
[----:B-1----:R-:W-:Y:S01]  /*26b0*/  UIMAD.WIDE.U32 UR10, UR5, UR8, URZ ;  /* 0x00000008050a72a5 */ /* 0x002fe2000f8e00ff */
[----:B------:R-:W-:Y:S01]  /*26c0*/  UMOV UR4, UR21 ;  /* 0x0000001500047c82 */ /* 0x000fe20008000000 */
[----:B------:R-:W-:Y:S02]  /*26d0*/  UIMAD.WIDE.U32 UR12, UR44, UR16, URZ ;  /* 0x000000102c0c72a5 */ /* 0x000fe4000f8e00ff */
[----:B------:R-:W-:-:S03]  /*26e0*/  UIMAD.WIDE.U32 UR20, UR6, UR8, URZ ;  /* 0x00000008061472a5 */ /* 0x000fc6000f8e00ff */
[----:B------:R-:W-:Y:S01]  /*26f0*/  UMOV UR10, UR11 ;  /* 0x0000000b000a7c82 */ /* 0x000fe20008000000 */
[----:B------:R-:W-:Y:S02]  /*2700*/  USHF.R.U32.HI UR4, URZ, UR23, UR4 ;  /* 0x00000017ff047299 */ /* 0x000fe40008011604 */
[----:B------:R-:W-:Y:S01]  /*2710*/  @UP3 USHF.R.U32.HI UR5, URZ, UR9, UR10 ;  /* 0x00000009ff053299 */ /* 0x000fe2000801160a */
[----:B------:R-:W-:Y:S01]  /*2720*/  UMOV UR12, UR13 ;  /* 0x0000000d000c7c82 */ /* 0x000fe20008000000 */
[----:B------:R-:W-:Y:S01]  /*2730*/  UMOV UR20, UR21 ;  /* 0x0000001500147c82 */ /* 0x000fe20008000000 */
[----:B------:R-:W-:Y:S02]  /*2740*/  USHF.R.U32.HI UR17, URZ, UR17, UR12 ;  /* 0x00000011ff117299 */ /* 0x000fe4000801160c */
[----:B------:R-:W-:Y:S02]  /*2750*/  USEL UR4, UR43, UR4, !UP0 ;  /* 0x000000042b047287 */ /* 0x000fe4000c000000 */
[----:B------:R-:W-:-:S02]  /*2760*/  @UP3 USHF.R.U32.HI UR6, URZ, UR9, UR20 ;  /* 0x00000009ff063299 */ /* 0x000fc40008011614 */
[----:B------:R-:W-:Y:S02]  /*2770*/  UIMAD UR7, UR42, UR5, URZ ;  /* 0x000000052a0772a4 */ /* 0x000fe4000f8e02ff */
[----:B------:R-:W-:Y:S02]  /*2780*/  USEL UR5, UR44, UR17, !UP2 ;  /* 0x000000112c057287 */ /* 0x000fe4000d000000 */
[----:B------:R-:W-:Y:S02]  /*2790*/  UIMAD UR10, UR42, UR6, URZ ;  /* 0x000000062a0a72a4 */ /* 0x000fe4000f8e02ff */
[----:B------:R-:W-:Y:S02]  /*27a0*/  UISETP.GE.AND UP0, UPT, UR4, UR7, UPT ;  /* 0x000000070400728c */ /* 0x000fe4000bf06270 */
[----:B------:R-:W-:Y:S02]  /*27b0*/  UIMAD.WIDE.U32 UR12, UR4, UR8, URZ ;  /* 0x00000008040c72a5 */ /* 0x000fe4000f8e00ff */
[----:B------:R-:W-:-:S02]  /*27c0*/  UISETP.GE.OR UP0, UPT, UR5, UR10, UP0 ;  /* 0x0000000a0500728c */ /* 0x000fc40008706670 */
        /* <DEDUP_REMOVED lines=19> */
.L_x_42:
[----:B------:R-:W2:Y:S02]  /*2900*/  LDCU UR4, c[0x0][0xb30] ;  /* 0x00016600ff0477ac */ /* 0x000ea40008000800 */
[----:B--2---:R-:W-:-:S09]  /*2910*/  UISETP.NE.AND UP0, UPT, UR4, 0x1, UPT ;  /* 0x000000010400788c */ /* 0x004fd2000bf05270 */
[----:B------:R-:W-:Y:S05]  /*2920*/  BRA.U UP0, `(.L_x_43) ;  /* 0x0000000100447547 */ /* 0x000fea000b800000 */
[----:B------:R-:W2:Y:S01]  /*2930*/  LDCU.128 UR8, c[0x0][0xb10] ;  /* 0x00016200ff0877ac */ /* 0x000ea20008000c00 */
[----:B------:R-:W3:Y:S01]  /*2940*/  LDCU UR12, c[0x0][0xb0c] ;  /* 0x00016180ff0c77ac */ /* 0x000ee20008000800 */
[----:B------:R-:W4:Y:S01]  /*2950*/  LDCU UR13, c[0x0][0xb20] ;  /* 0x00016400ff0d77ac */ /* 0x000f220008000800 */
[----:B--2---:R-:W-:Y:S02]  /*2960*/  UIMAD.WIDE.U32 UR6, UR44, UR8, URZ ;  /* 0x000000082c0672a5 */ /* 0x004fe4000f8e00ff */
[----:B------:R-:W-:Y:S02]  /*2970*/  UIMAD.WIDE.U32 UR4, UR43, UR11, URZ ;  /* 0x0000000b2b0472a5 */ /* 0x000fe4000f8e00ff */
[----:B---3--:R-:W-:Y:S02]  /*2980*/  UISETP.NE.AND UP2, UPT, UR12, 0x1, UPT ;  /* 0x000000010c00788c */ /* 0x008fe4000bf45270 */
[----:B------:R-:W-:Y:S01]  /*2990*/  UISETP.NE.AND UP0, UPT, UR10, 0x1, UPT ;  /* 0x000000010a00788c */ /* 0x000fe2000bf05270 */
[----:B------:R-:W-:-:S02]  /*29a0*/  UMOV UR6, UR7 ;  /* 0x0000000700067c82 */ /* 0x000fc40008000000 */
[----:B------:R-:W-:Y:S01]  /*29b0*/  UMOV UR4, UR5 ;  /* 0x0000000500047c82 */ /* 0x000fe20008000000 */
[----:B------:R-:W-:Y:S02]  /*29c0*/  USHF.R.U32.HI UR9, URZ, UR9, UR6 ;  /* 0x00000009ff097299 */ /* 0x000fe40008011606 */
[----:B----4-:R-:W-:Y:S02]  /*29d0*/  USHF.R.U32.HI UR4, URZ, UR13, UR4 ;  /* 0x0000000dff047299 */ /* 0x010fe40008011604 */
[----:B------:R-:W-:Y:S02]  /*29e0*/  USEL UR5, UR44, UR9, !UP2 ;  /* 0x000000092c057287 */ /* 0x000fe4000d000000 */
[----:B------:R-:W-:-:S04]  /*29f0*/  USEL UR4, UR43, UR4, !UP0 ;  /* 0x000000042b047287 */ /* 0x000fc8000c000000 */
[----:B------:R-:W-:Y:S02]  /*2a00*/  UIADD3 UR6, UPT, UPT, UR5, -UR4, URZ ;  /* 0x8000000405067290 */ /* 0x000fe4000fffe0ff */
[----:B------:R-:W-:Y:S02]  /*2a10*/  UIADD3 UR4, UPT, UPT, -UR5, UR4, URZ ;  /* 0x0000000405047290 */ /* 0x000fe4000fffe1ff */
[----:B------:R-:W-:Y:S02]  /*2a20*/  UIMAD UR43, UR6, UR10, UR43 ;  /* 0x0000000a062b72a4 */ /* 0x000fe4000f8e022b */
[----:B------:R-:W-:-:S12]  /*2a30*/  UIMAD UR44, UR4, UR12, UR44 ;  /* 0x0000000c042c72a4 */ /* 0x000fd8000f8e022c */
.L_x_43:
[----:B------:R-:W-:Y:S01]  /*2a40*/  VIADD R11, R11, 0x1 ;  /* 0x000000010b0b7836 */ /* 0x000fe20000000000 */
[----:B------:R-:W-:Y:S02]  /*2a50*/  R2UR UR5, R87 ;  /* 0x00000000570572ca */ /* 0x000fe400000e0000 */
[----:B------:R-:W-:Y:S02]  /*2a60*/  R2UR UR4, R86 ;  /* 0x00000000560472ca */ /* 0x000fe400000e0000 */
[C---:B------:R-:W-:Y:S02]  /*2a70*/  ISETP.NE.AND P0, PT, R11.reuse, 0x2, PT ;  /* 0x000000020b00780c */ /* 0x040fe40003f05270 */
[----:B------:R-:W-:Y:S02]  /*2a80*/  PLOP3.LUT P1, PT, PT, PT, PT, 0x80, 0x8 ;  /* 0x000000000008781c */ /* 0x000fe40003f2f070 */
[----:B------:R-:W-:Y:S02]  /*2a90*/  SEL R3, RZ, 0x1, P0 ;  /* 0x00000001ff037807 */ /* 0x000fe40000000000 */
[----:B------:R-:W-:-:S02]  /*2aa0*/  SEL R11, R11, RZ, P0 ;  /* 0x000000ff0b0b7207 */ /* 0x000fc40000000000 */
[----:B------:R-:W-:Y:S01]  /*2ab0*/  LOP3.LUT R10, R10, R3, RZ, 0x3c, !PT ;  /* 0x000000030a0a7212 */ /* 0x000fe200078e3cff */
[----:B------:R-:W-:Y:S02]  /*2ac0*/  UIADD3 UR25, UPT, UPT, UR44, UR5, URZ ;  /* 0x000000052c197290 */ /* 0x000fe4000fffe0ff */
[----:B------:R-:W-:Y:S01]  /*2ad0*/  UIADD3 UR26, UPT, UPT, UR43, UR4, URZ ;  /* 0x000000042b1a7290 */ /* 0x000fe2000fffe0ff */
[----:B------:R-:W-:Y:S11]  /*2ae0*/  BRA.U UP1, `(.L_x_44) ;  /* 0xffffffed01b07547 */ /* 0x000ff6000b83ffff */
[----:B------:R-:W-:Y:S01]  /*2af0*/  UIADD3 UR14, UPT, UPT, UR14, 0x20, URZ ;  /* 0x000000200e0e7890 */ /* 0x000fe2000fffe0ff */
[----:B------:R-:W-:-:S03]  /*2b00*/  SHF.L.U32 R3, R12, 0x1f, RZ ;  /* 0x0000001f0c037819 */ /* 0x000fc600000006ff */
[----:B------:R-:W-:-:S09]  /*2b10*/  ULEA UR4, UR15, UR14, 0x3 ;  /* 0x0000000e0f047291 */ /* 0x000fd2000f8e18ff */
[----:B------:R-:W2:Y:S02]  /*2b20*/  SYNCS.PHASECHK.TRANS64.TRYWAIT P0, [UR4], R3 ;  /* 0x00000003ff0075a7 */ /* 0x000ea40008001104 */
[----:B--2---:R-:W-:Y:S05]  /*2b30*/  @!P0 BRA `(.L_x_45) ;  /* 0x0000005c00088947 */ /* 0x004fea0003800000 */
.L_x_140:
[----:B------:R-:W-:-:S04]  /*2b40*/  UIADD3 UR4, UPT, UPT, UR15, 0x1, URZ ;  /* 0x000000010f047890 */ /* 0x000fc8000fffe0ff */
[----:B------:R-:W-:-:S04]  /*2b50*/  UISETP.NE.AND UP0, UPT, UR4, 0x4, UPT ;  /* 0x000000040400788c */ /* 0x000fc8000bf05270 */
[----:B------:R-:W-:Y:S02]  /*2b60*/  USEL UR6, URZ, 0x1, UP0 ;  /* 0x00000001ff067887 */ /* 0x000fe40008000000 */
[----:B------:R-:W-:-:S04]  /*2b70*/  USEL UR4, UR4, URZ, UP0 ;  /* 0x000000ff04047287 */ /* 0x000fc80008000000 */
[----:B------:R-:W-:Y:S01]  /*2b80*/  ULEA UR5, UR4, UR14, 0x3 ;  /* 0x0000000e04057291 */ /* 0x000fe2000f8e18ff */
[----:B------:R-:W-:-:S04]  /*2b90*/  LOP3.LUT R2, R12, UR6, RZ, 0x3c, !PT ;  /* 0x000000060c027c12 */ /* 0x000fc8000f8e3cff */
[----:B-1----:R-:W-:-:S04]  /*2ba0*/  SHF.L.U32 R3, R2, 0x1f, RZ ;  /* 0x0000001f02037819 */ /* 0x002fc800000006ff */
[----:B------:R-:W1:Y:S02]  /*2bb0*/  SYNCS.PHASECHK.TRANS64.TRYWAIT P0, [UR5], R3 ;  /* 0x00000003ff0075a7 */ /* 0x000e640008001105 */
[----:B-1----:R-:W-:Y:S05]  /*2bc0*/  @!P0 BRA `(.L_x_46) ;  /* 0x0000005800fc8947 */ /* 0x002fea0003800000 */
.L_x_142:
        /* <DEDUP_REMOVED lines=9> */
.L_x_144:
[----:B------:R-:W-:-:S04]  /*2c60*/  UIADD3 UR4, UPT, UPT, UR4, 0x1, URZ ;  /* 0x0000000104047890 */ /* 0x000fc8000fffe0ff */
[----:B------:R-:W-:-:S04]  /*2c70*/  UISETP.NE.AND UP0, UPT, UR4, 0x4, UPT ;  /* 0x000000040400788c */ /* 0x000fc8000bf05270 */
[----:B------:R-:W-:Y:S02]  /*2c80*/  USEL UR5, URZ, 0x1, UP0 ;  /* 0x00000001ff057887 */ /* 0x000fe40008000000 */
[----:B------:R-:W-:-:S04]  /*2c90*/  USEL UR4, UR4, URZ, UP0 ;  /* 0x000000ff04047287 */ /* 0x000fc80008000000 */
[----:B------:R-:W-:Y:S01]  /*2ca0*/  ULEA UR4, UR4, UR14, 0x3 ;  /* 0x0000000e04047291 */ /* 0x000fe2000f8e18ff */
[----:B-1----:R-:W-:-:S04]  /*2cb0*/  LOP3.LUT R3, R2, UR5, RZ, 0x3c, !PT ;  /* 0x0000000502037c12 */ /* 0x002fc8000f8e3cff */
[----:B------:R-:W-:Y:S01]  /*2cc0*/  SHF.L.U32 R3, R3, 0x1f, RZ ;  /* 0x0000001f03037819 */ /* 0x000fe200000006ff */
[----:B------:R-:W-:-:S07]  /*2cd0*/  IMAD.U32 R0, RZ, RZ, UR4 ;  /* 0x00000004ff007e24 */ /* 0x000fce000f8e00ff */
.L_x_48:
[----:B-1----:R1:W2:Y:S02]  /*2ce0*/  SYNCS.PHASECHK.TRANS64.TRYWAIT P0, [R0+URZ], R3 ;  /* 0x00000003000075a7 */ /* 0x0022a400080011ff */
[----:B--2---:R-:W-:Y:S05]  /*2cf0*/  @!P0 NANOSLEEP.SYNCS 0x989680 ;  /* 0x009896800000895d */ /* 0x004fea0003900000 */
[----:B------:R-:W2:Y:S02]  /*2d00*/  @!P0 SYNCS.PHASECHK.TRANS64 P0, [R0+URZ], R3 ;  /* 0x00000003000085a7 */ /* 0x000ea400080010ff */
[----:B--2---:R-:W-:Y:S05]  /*2d10*/  @P0 EXIT ;  /* 0x000000000000094d */ /* 0x004fea0003800000 */
[----:B------:R-:W-:Y:S05]  /*2d20*/  BRA `(.L_x_48) ;  /* 0xfffffffc00ec7947 */ /* 0x000fea000383ffff */
.L_x_22:
[----:B------:R-:W-:-:S04]  /*2d30*/  UISETP.NE.AND UP0, UPT, UR55, URZ, UPT ;  /* 0x000000ff3700728c */ /* 0x000fc8000bf05270 */
[----:B------:R-:W-:-:S09]  /*2d40*/  UISETP.NE.OR UP0, UPT, UR18, 0x1, UP0 ;  /* 0x000000011200788c */ /* 0x000fd20008705670 */
[----:B------:R-:W-:Y:S05]  /*2d50*/  BRA.U UP0, `(.L_x_49) ;  /* 0x0000000500487547 */ /* 0x000fea000b800000 */
[----:B------:R-:W-:Y:S01]  /*2d60*/  ISETP.GE.U32.AND P2, PT, R3, 0x4, PT ;  /* 0x000000040300780c */ /* 0x000fe20003f46070 */
[----:B------:R-:W-:Y:S01]  /*2d70*/  IMAD.MOV.U32 R12, RZ, RZ, 0x1 ;  /* 0x00000001ff0c7424 */ /* 0x000fe200078e00ff */
[----:B------:R-:W-:Y:S02]  /*2d80*/  CS2R R10, SRZ ;  /* 0x00000000000a7805 */ /* 0x000fe4000001ff00 */
[----:B------:R-:W-:Y:S01]  /*2d90*/  CS2R R8, SRZ ;  /* 0x0000000000087805 */ /* 0x000fe2000001ff00 */
[----:B------:R-:W-:Y:S01]  /*2da0*/  UMOV UR6, 0x400 ;  /* 0x0000040000067882 */ /* 0x000fe20000000000 */
[----:B------:R-:W-:Y:S01]  /*2db0*/  UMOV UR5, URZ ;  /* 0x000000ff00057c82 */ /* 0x000fe20008000000 */
[----:B------:R-:W-:-:S12]  /*2dc0*/  ULEA UR6, UR55, UR6, 0x18 ;  /* 0x0000000637067291 */ /* 0x000fd8000f8ec0ff */
.L_x_53:
[----:B------:R-:W-:Y:S02]  /*2dd0*/  LEA R0, R8, UR6, 0x3 ;  /* 0x0000000608007c11 */ /* 0x000fe4000f8e18ff */
[----:B------:R-:W-:-:S03]  /*2de0*/  SHF.L.U32 R5, R9, 0x1f, RZ ;  /* 0x0000001f09057819 */ /* 0x000fc600000006ff */
[----:B------:R-:W-:Y:S01]  /*2df0*/  VIADD R4, R0, 0xf0 ;  /* 0x000000f000047836 */ /* 0x000fe20000000000 */
[----:B------:R-:W1:Y:S02]  /*2e00*/  SYNCS.PHASECHK.TRANS64.TRYWAIT P0, [R0+URZ+0xe0], R5 ;  /* 0x0000e005000075a7 */ /* 0x000e6400080011ff */
[----:B-1----:R-:W-:Y:S05]  /*2e10*/  @!P0 BRA `(.L_x_50) ;  /* 0x0000005800988947 */ /* 0x002fea0003800000 */
.L_x_145:
[----:B------:R-:W-:Y:S01]  /*2e20*/  ULEA UR4, UR5, UR6, 0x3 ;  /* 0x0000000605047291 */ /* 0x000fe2000f8e18ff */
[----:B------:R-:W-:Y:S01]  /*2e30*/  PRMT R4, RZ, 0x654, R4 ;  /* 0x00000654ff047816 */ /* 0x000fe20000000004 */
[----:B-1----:R-:W-:Y:S01]  /*2e40*/  @!P2 IMAD.MOV.U32 R5, RZ, RZ, 0x10 ;  /* 0x00000010ff05a424 */ /* 0x002fe200078e00ff */
[----:B------:R-:W-:Y:S01]  /*2e50*/  SHF.L.U32 R7, R12, 0x1f, RZ ;  /* 0x0000001f0c077819 */ /* 0x000fe200000006ff */
[----:B------:R-:W-:Y:S01]  /*2e60*/  UIADD3 UR7, UPT, UPT, UR4, 0x80, URZ ;  /* 0x0000008004077890 */ /* 0x000fe2000fffe0ff */
[----:B------:R1:W-:Y:S05]  /*2e70*/  SYNCS.ARRIVE.TRANS64.RED.A1T0 RZ, [R4+URZ], RZ ;  /* 0x000000ff04ff79a7 */ /* 0x0003ea00081004ff */
[----:B------:R-:W-:Y:S01]  /*2e80*/  IMAD.U32 R0, RZ, RZ, UR7 ;  /* 0x00000007ff007e24 */ /* 0x000fe2000f8e00ff */
[----:B------:R-:W2:Y:S04]  /*2e90*/  SYNCS.PHASECHK.TRANS64.TRYWAIT P0, [UR4+0x90], R7 ;  /* 0x00009007ff0075a7 */ /* 0x000ea80008001104 */
[----:B------:R-:W-:Y:S01]  /*2ea0*/  PRMT R13, R3, 0x654, R0 ;  /* 0x00000654030d7816 */ /* 0x000fe20000000000 */
[----:B-12---:R-:W-:Y:S06]  /*2eb0*/  @!P0 BRA `(.L_x_51) ;  /* 0x0000005800848947 */ /* 0x006fec0003800000 */
.L_x_147:
[----:B------:R-:W-:Y:S01]  /*2ec0*/  ULEA UR8, UR5, UR6, 0x4 ;  /* 0x0000000605087291 */ /* 0x000fe2000f8e20ff */
[----:B------:R-:W-:Y:S01]  /*2ed0*/  SEL R2, R13, R2, !P2 ;  /* 0x000000020d027207 */ /* 0x000fe20005000000 */
[----:B------:R-:W-:Y:S01]  /*2ee0*/  UIADD3 UR9, UPT, UPT, UR4, 0x80, URZ ;  /* 0x0000008004097890 */ /* 0x000fe2000fffe0ff */
[----:B-1----:R-:W-:Y:S01]  /*2ef0*/  LEA R0, R11, UR6, 0x3 ;  /* 0x000000060b007c11 */ /* 0x002fe2000f8e18ff */
[----:B------:R-:W-:Y:S01]  /*2f00*/  UIADD3 UR8, UPT, UPT, UR8, 0x110, URZ ;  /* 0x0000011008087890 */ /* 0x000fe2000fffe0ff */
[----:B------:R1:W-:Y:S01]  /*2f10*/  @!P2 SYNCS.ARRIVE.TRANS64.RED RZ, [R2+URZ], R5 ;  /* 0x0000000502ffa9a7 */ /* 0x0003e200080004ff */
[----:B------:R-:W-:Y:S01]  /*2f20*/  UIADD3 UR4, UPT, UPT, UR5, 0x1, URZ ;  /* 0x0000000105047890 */ /* 0x000fe2000fffe0ff */
[----:B------:R-:W-:-:S03]  /*2f30*/  VIADD R8, R8, 0x1 ;  /* 0x0000000108087836 */ /* 0x000fc60000000000 */
[----:B------:R-:W-:Y:S02]  /*2f40*/  UISETP.NE.AND UP0, UPT, UR4, 0x2, UPT ;  /* 0x000000020400788c */ /* 0x000fe4000bf05270 */
[----:B------:R-:W-:Y:S01]  /*2f50*/  ISETP.NE.AND P0, PT, R8, 0x2, PT ;  /* 0x000000020800780c */ /* 0x000fe20003f05270 */
[----:B------:R-:W-:Y:S06]  /*2f60*/  UGETNEXTWORKID.BROADCAST [UR8], [UR9] ;  /* 0x00000000080073ca */ /* 0x000fec0008000100 */
[----:B------:R-:W-:Y:S02]  /*2f70*/  USEL UR7, URZ, 0x1, UP0 ;  /* 0x00000001ff077887 */ /* 0x000fe40008000000 */
[----:B------:R-:W-:-:S04]  /*2f80*/  USEL UR5, UR4, URZ, UP0 ;  /* 0x000000ff04057287 */ /* 0x000fc80008000000 */
[----:B------:R-:W-:Y:S02]  /*2f90*/  LOP3.LUT R12, R12, UR7, RZ, 0x3c, !PT ;  /* 0x000000070c0c7c12 */ /* 0x000fe4000f8e3cff */
[----:B-1----:R-:W-:-:S04]  /*2fa0*/  SHF.L.U32 R5, R10, 0x1f, RZ ;  /* 0x0000001f0a057819 */ /* 0x002fc800000006ff */
[----:B------:R-:W1:Y:S02]  /*2fb0*/  SYNCS.PHASECHK.TRANS64.TRYWAIT P1, [R0+URZ+0x80], R5 ;  /* 0x00008005000075a7 */ /* 0x000e6400080211ff */
[----:B-1----:R-:W-:Y:S05]  /*2fc0*/  @!P1 BRA `(.L_x_52) ;  /* 0x0000005800589947 */ /* 0x002fea0003800000 */
.L_x_148:
[C---:B------:R-:W-:Y:S01]  /*2fd0*/  LEA R4, R11.reuse, UR6, 0x4 ;  /* 0x000000060b047c11 */ /* 0x040fe2000f8e20ff */
[----:B-1----:R-:W-:Y:S01]  /*2fe0*/  VIADD R0, R0, 0x90 ;  /* 0x0000009000007836 */ /* 0x002fe20000000000 */
[----:B------:R-:W-:Y:S01]  /*2ff0*/  SEL R8, R8, RZ, P0 ;  /* 0x000000ff08087207 */ /* 0x000fe20000000000 */
[----:B------:R-:W-:-:S03]  /*3000*/  VIADD R11, R11, 0x1 ;  /* 0x000000010b0b7836 */ /* 0x000fc60000000000 */
[----:B------:R-:W1:Y:S01]  /*3010*/  LDS.128 R4, [R4+0x110] ;  /* 0x0001100004047984 */ /* 0x000e620000000c00 */
[----:B------:R-:W-:Y:S02]  /*3020*/  PRMT R0, RZ, 0x654, R0 ;  /* 0x00000654ff007816 */ /* 0x000fe40000000000 */
[C---:B------:R-:W-:Y:S01]  /*3030*/  ISETP.NE.AND P1, PT, R11.reuse, 0x2, PT ;  /* 0x000000020b00780c */ /* 0x040fe20003f25270 */
[----:B------:R-:W-:Y:S01]  /*3040*/  @!PT LDS RZ, [RZ] ;  /* 0x00000000fffff984 */ /* 0x000fe20000000800 */
[----:B------:R-:W-:Y:S01]  /*3050*/  @!PT LDS RZ, [RZ] ;  /* 0x00000000fffff984 */ /* 0x000fe20000000800 */
[----:B------:R-:W-:Y:S01]  /*3060*/  @!PT LDS RZ, [RZ] ;  /* 0x00000000fffff984 */ /* 0x000fe20000000800 */
[----:B------:R-:W-:Y:S01]  /*3070*/  @!PT LDS RZ, [RZ] ;  /* 0x00000000fffff984 */ /* 0x000fe20000000800 */
[----:B------:R2:W-:Y:S06]  /*3080*/  MEMBAR.ALL.CTA ;  /* 0x0000000000007992 */ /* 0x0005ec0000008000 */
[----:B--2---:R-:W2:Y:S01]  /*3090*/  FENCE.VIEW.ASYNC.S ;  /* 0x00000000000073c6 */ /* 0x004ea20000000000 */
[----:B------:R-:W-:Y:S01]  /*30a0*/  SEL R11, R11, RZ, P1 ;  /* 0x000000ff0b0b7207 */ /* 0x000fe20000800000 */
[----:B--2---:R2:W-:Y:S01]  /*30b0*/  SYNCS.ARRIVE.TRANS64.RED.A1T0 RZ, [R0+URZ], RZ ;  /* 0x000000ff00ff79a7 */ /* 0x0045e200081004ff */
[----:B-1----:R-:W-:-:S02]  /*30c0*/  LOP3.LUT P3, RZ, R6, 0x1, RZ, 0xc0, !PT ;  /* 0x0000000106ff7812 */ /* 0x002fc4000786c0ff */
[----:B------:R-:W-:-:S04]  /*30d0*/  SEL R5, RZ, 0x1, P1 ;  /* 0x00000001ff057807 */ /* 0x000fc80000800000 */
[----:B------:R-:W-:Y:S02]  /*30e0*/  LOP3.LUT R10, R10, R5, RZ, 0x3c, !PT ;  /* 0x000000050a0a7212 */ /* 0x000fe400078e3cff */
[----:B--2---:R-:W-:-:S04]  /*30f0*/  SEL R0, RZ, 0x1, P0 ;  /* 0x00000001ff007807 */ /* 0x004fc80000000000 */
[----:B------:R-:W-:Y:S01]  /*3100*/  LOP3.LUT R9, R9, R0, RZ, 0x3c, !PT ;  /* 0x0000000009097212 */ /* 0x000fe200078e3cff */
[----:B------:R-:W-:Y:S06]  /*3110*/  @P3 BRA `(.L_x_53) ;  /* 0xfffffffc002c3947 */ /* 0x000fec000383ffff */
[----:B------:R-:W-:Y:S01]  /*3120*/  ULEA UR4, UR5, UR6, 0x3 ;  /* 0x0000000605047291 */ /* 0x000fe2000f8e18ff */
[----:B------:R-:W-:-:S08]  /*3130*/  SHF.L.U32 R3, R12, 0x1f, RZ ;  /* 0x0000001f0c037819 */ /* 0x000fd000000006ff */
[----:B------:R-:W1:Y:S02]  /*3140*/  SYNCS.PHASECHK.TRANS64 P0, [UR4+0x90], R3 ;  /* 0x00009003ff0075a7 */ /* 0x000e640008001004 */
[----:B-1----:R-:W-:Y:S05]  /*3150*/  @P0 BRA `(.L_x_54) ;  /* 0x0000000000080947 */ /* 0x002fea0003800000 */
[----:B------:R-:W1:Y:S02]  /*3160*/  SYNCS.PHASECHK.TRANS64.TRYWAIT P0, [UR4+0x90], R3 ;  /* 0x00009003ff0075a7 */ /* 0x000e640008001104 */
[----:B-1----:R-:W-:Y:S05]  /*3170*/  @!P0 BRA `(.L_x_55) ;  /* 0x0000005800008947 */ /* 0x002fea0003800000 */
.L_x_54:
[----:B------:R-:W-:-:S04]  /*3180*/  UIADD3 UR7, UPT, UPT, UR5, 0x1, URZ ;  /* 0x0000000105077890 */ /* 0x000fc8000fffe0ff */
[----:B------:R-:W-:-:S04]  /*3190*/  UISETP.NE.AND UP0, UPT, UR7, 0x2, UPT ;  /* 0x000000020700788c */ /* 0x000fc8000bf05270 */
[----:B------:R-:W-:Y:S02]  /*31a0*/  USEL UR8, URZ, 0x1, UP0 ;  /* 0x00000001ff087887 */ /* 0x000fe40008000000 */
[----:B------:R-:W-:-:S04]  /*31b0*/  USEL UR7, UR7, URZ, UP0 ;  /* 0x000000ff07077287 */ /* 0x000fc80008000000 */
[----:B------:R-:W-:Y:S01]  /*31c0*/  ULEA UR7, UR7, UR6, 0x3 ;  /* 0x0000000607077291 */ /* 0x000fe2000f8e18ff */
[----:B-1----:R-:W-:-:S04]  /*31d0*/  LOP3.LUT R3, R12, UR8, RZ, 0x3c, !PT ;  /* 0x000000080c037c12 */ /* 0x002fc8000f8e3cff */
[----:B------:R-:W-:-:S04]  /*31e0*/  SHF.L.U32 R0, R3, 0x1f, RZ ;  /* 0x0000001f03007819 */ /* 0x000fc800000006ff */
[----:B------:R-:W1:Y:S02]  /*31f0*/  SYNCS.PHASECHK.TRANS64 P0, [UR7+0x90], R0 ;  /* 0x00009000ff0075a7 */ /* 0x000e640008001007 */
[----:B-1----:R-:W-:Y:S05]  /*3200*/  @P0 EXIT ;  /* 0x000000000000094d */ /* 0x002fea0003800000 */
[----:B------:R-:W-:Y:S02]  /*3210*/  SHF.L.U32 R3, R3, 0x1f, RZ ;  /* 0x0000001f03037819 */ /* 0x000fe400000006ff */
[----:B------:R-:W-:-:S07]  /*3220*/  MOV R0, UR7 ;  /* 0x0000000700007c02 */ /* 0x000fce0008000f00 */
.L_x_56:
[----:B-1----:R1:W2:Y:S02]  /*3230*/  SYNCS.PHASECHK.TRANS64.TRYWAIT P0, [R0+URZ+0x90], R3 ;  /* 0x00009003000075a7 */ /* 0x0022a400080011ff */
[----:B--2---:R-:W-:Y:S05]  /*3240*/  @!P0 NANOSLEEP.SYNCS 0x989680 ;  /* 0x009896800000895d */ /* 0x004fea0003900000 */
[----:B------:R-:W2:Y:S02]  /*3250*/  @!P0 SYNCS.PHASECHK.TRANS64 P0, [R0+URZ+0x90], R3 ;  /* 0x00009003000085a7 */ /* 0x000ea400080010ff */
[----:B--2---:R-:W-:Y:S05]  /*3260*/  @P0 EXIT ;  /* 0x000000000000094d */ /* 0x004fea0003800000 */
[----:B------:R-:W-:Y:S05]  /*3270*/  BRA `(.L_x_56) ;  /* 0xfffffffc00ec7947 */ /* 0x000fea000383ffff */
.L_x_49:
[----:B------:R-:W-:Y:S05]  /*3280*/  BRA.U UP4, `(.L_x_57) ;  /* 0x0000001504487547 */ /* 0x000fea000b800000 */
[----:B------:R-:W-:Y:S01]  /*3290*/  UMOV UR4, 0x40 ;  /* 0x0000004000047882 */ /* 0x000fe20000000000 */
[----:B------:R-:W-:Y:S01]  /*32a0*/  NOP ;  /* 0x0000000000007918 */ /* 0x000fe20000000000 */
[----:B------:R-:W-:Y:S01]  /*32b0*/  ULEA UR5, UR55, UR4, 0x18 ;  /* 0x0000000437057291 */ /* 0x000fe2000f8ec0ff */
[----:B------:R-:W-:Y:S02]  /*32c0*/  UMOV UR6, 0x400 ;  /* 0x0000040000067882 */ /* 0x000fe40000000000 */
[----:B------:R-:W-:-:S06]  /*32d0*/  ULEA UR6, UR55, UR6, 0x18 ;  /* 0x0000000637067291 */ /* 0x000fcc000f8ec0ff */
[----:B------:R-:W1:Y:S02]  /*32e0*/  LDS.U8 R3, [UR5+0x1c] ;  /* 0x00001c05ff037984 */ /* 0x000e640008000000 */
[----:B-1----:R-:W-:-:S13]  /*32f0*/  ISETP.NE.AND P0, PT, R3, RZ, PT ;  /* 0x000000ff0300720c */ /* 0x002fda0003f05270 */
[----:B------:R-:W-:Y:S05]  /*3300*/  @P0 BRA `(.L_x_58) ;  /* 0x0000000400080947 */ /* 0x000fea0003800000 */
[----:B------:R-:W-:Y:S02]  /*3310*/  UISETP.NE.U32.AND UP1, UPT, UR68, 0x1, UPT ;  /* 0x000000014400788c */ /* 0x000fe4000bf25070 */
[----:B------:R-:W-:-:S07]  /*3320*/  UIADD3 UR7, UPT, UPT, UR5, 0x8, URZ ;  /* 0x0000000805077890 */ /* 0x000fce000fffe0ff */
[----:B------:R-:W-:Y:S05]  /*3330*/  BRA.U !UP1, `(.L_x_59) ;  /* 0x00000001099c7547 */ /* 0x000fea000b800000 */
[----:B------:R-:W-:Y:S01]  /*3340*/  ELECT P0, URZ, PT ;  /* 0x0000000000ff782f */ /* 0x000fe20003800000 */
[----:B------:R-:W-:-:S12]  /*3350*/  BSSY B0, `(.L_x_59) ;  /* 0x0000025000007945 */ /* 0x000fd80003800000 */
[----:B------:R-:W-:Y:S05]  /*3360*/  @!P0 BRA `(.L_x_60) ;  /* 0x00000000008c8947 */ /* 0x000fea0003800000 */
[----:B------:R-:W-:-:S05]  /*3370*/  UMOV UR4, 0x10 ;  /* 0x0000001000047882 */ /* 0x000fca0000000000 */
[----:B------:R-:W-:Y:S04]  /*3380*/  DEPBAR.LE SB1, 0x36 ;  /* 0x00009d800000791a */ /* 0x000fe80000000000 */
[----:B------:R-:W1:Y:S02]  /*3390*/  UTCATOMSWS.2CTA.FIND_AND_SET.ALIGN UP0, UR4, UR4 ;  /* 0x00000004000475e3 */ /* 0x000e640008200800 */
[----:B-1----:R-:W-:Y:S01]  /*33a0*/  MOV R10, UR4 ;  /* 0x00000004000a7c02 */ /* 0x002fe20008000f00 */
[----:B------:R-:W-:Y:S06]  /*33b0*/  BRA.U UP0, `(.L_x_61) ;  /* 0x0000000100187547 */ /* 0x000fec000b800000 */
.L_x_62:
[----:B------:R-:W-:Y:S05]  /*33c0*/  NANOSLEEP 0x64 ;  /* 0x000000640000795d */ /* 0x000fea0003800000 */
[----:B------:R-:W-:-:S05]  /*33d0*/  UMOV UR4, 0x10 ;  /* 0x0000001000047882 */ /* 0x000fca0000000000 */
[----:B------:R-:W-:Y:S04]  /*33e0*/  DEPBAR.LE SB1, 0x36 ;  /* 0x00009d800000791a */ /* 0x000fe80000000000 */
[----:B------:R-:W1:Y:S02]  /*33f0*/  UTCATOMSWS.2CTA.FIND_AND_SET.ALIGN UP0, UR4, UR4 ;  /* 0x00000004000475e3 */ /* 0x000e640008200800 */
[----:B-1----:R-:W-:Y:S01]  /*3400*/  MOV R10, UR4 ;  /* 0x00000004000a7c02 */ /* 0x002fe20008000f00 */
[----:B------:R-:W-:Y:S05]  /*3410*/  BRA.U !UP0, `(.L_x_62) ;  /* 0xfffffffd08e87547 */ /* 0x000fea000b83ffff */
.L_x_61:
[----:B------:R-:W1:Y:S01]  /*3420*/  LDS R6, [UR5+0x10] ;  /* 0x00001005ff067984 */ /* 0x000e620008000800 */
[----:B------:R-:W-:Y:S01]  /*3430*/  IMAD.U32 R3, RZ, RZ, UR6 ;  /* 0x00000006ff037e24 */ /* 0x000fe2000f8e00ff */
[----:B------:R-:W-:-:S03]  /*3440*/  MOV R4, UR69 ;  /* 0x0000004500047c02 */ /* 0x000fc60008000f00 */
[----:B------:R-:W-:Y:S01]  /*3450*/  VIADD R3, R3, 0x130 ;  /* 0x0000013003037836 */ /* 0x000fe20000000000 */
[----:B-1----:R-:W-:-:S04]  /*3460*/  SHF.L.U32 R6, R6, 0x1f, RZ ;  /* 0x0000001f06067819 */ /* 0x002fc800000006ff */
[----:B------:R-:W1:Y:S02]  /*3470*/  SYNCS.PHASECHK.TRANS64.TRYWAIT P0, [UR5+0x8], R6 ;  /* 0x00000806ff0075a7 */ /* 0x000e640008001105 */
[----:B-1----:R-:W-:Y:S05]  /*3480*/  @P0 BRA `(.L_x_63) ;  /* 0x0000000000080947 */ /* 0x002fea0003800000 */
[----:B------:R-:W1:Y:S02]  /*3490*/  SYNCS.PHASECHK.TRANS64.TRYWAIT P0, [UR5+0x8], R6 ;  /* 0x00000806ff0075a7 */ /* 0x000e640008001105 */
[----:B-1----:R-:W-:Y:S05]  /*34a0*/  @!P0 BRA `(.L_x_64) ;  /* 0x00000054004c8947 */ /* 0x002fea0003800000 */
.L_x_63:
[----:B------:R-:W-:Y:S01]  /*34b0*/  PRMT R4, R4, 0x654, R3 ;  /* 0x0000065404047816 */ /* 0x000fe20000000003 */
[----:B------:R-:W-:Y:S01]  /*34c0*/  HFMA2 R3, -RZ, RZ, 0, 5.9604644775390625e-08 ;  /* 0x00000001ff037431 */ /* 0x000fe200000001ff */
[----:B------:R-:W-:Y:S01]  /*34d0*/  UPRMT UR4, UR69, 0x654, UR7 ;  /* 0x0000065445047896 */ /* 0x000fe20008000007 */
[----:B------:R-:W-:Y:S02]  /*34e0*/  IMAD.MOV.U32 R7, RZ, RZ, 0xffff ;  /* 0x0000ffffff077424 */ /* 0x000fe400078e00ff */
[----:B-1----:R-:W-:Y:S02]  /*34f0*/  IMAD.MOV.U32 R6, RZ, RZ, 0x4 ;  /* 0x00000004ff067424 */ /* 0x002fe400078e00ff */
[----:B------:R-:W-:Y:S01]  /*3500*/  IMAD.SHL.U32 R9, R10, 0x20, RZ ;  /* 0x000000200a097824 */ /* 0x000fe200078e00ff */
[----:B------:R-:W-:Y:S02]  /*3510*/  MOV R5, UR4 ;  /* 0x0000000400057c02 */ /* 0x000fe40008000f00 */
[-C--:B------:R-:W-:Y:S01]  /*3520*/  SHF.L.U32 R8, R7, R10.reuse, RZ ;  /* 0x0000000a07087219 */ /* 0x080fe200000006ff */
[----:B------:R1:W-:Y:S01]  /*3530*/  SYNCS.ARRIVE.TRANS64.RED RZ, [UR4], R6 ;  /* 0x00000006ffff79a7 */ /* 0x0003e20008000404 */
[----:B------:R-:W-:Y:S01]  /*3540*/  SHF.L.U32 R7, R3, R10, RZ ;  /* 0x0000000a03077219 */ /* 0x000fe200000006ff */
[----:B------:R1:W-:Y:S04]  /*3550*/  STS [UR6+0x130], R9 ;  /* 0x00013009ff007988 */ /* 0x0003e80008000806 */
[----:B------:R1:W-:Y:S04]  /*3560*/  STAS [R4.64], R10 ;  /* 0x0000000a04007dbd */ /* 0x0003e8000c0008ff */
[----:B------:R1:W-:Y:S04]  /*3570*/  ATOMS.OR RZ, [UR5+0x14], R8 ;  /* 0x00001408ffff798c */ /* 0x0003e8000b000005 */
[----:B------:R1:W-:Y:S04]  /*3580*/  ATOMS.OR RZ, [UR5+0x18], R7 ;  /* 0x00001807ffff798c */ /* 0x0003e8000b000005 */
[----:B------:R1:W-:Y:S02]  /*3590*/  ATOMS.XOR RZ, [UR5+0x10], R3 ;  /* 0x00001003ffff798c */ /* 0x0003e4000b800005 */
.L_x_60:
[----:B------:R-:W-:Y:S05]  /*35a0*/  BSYNC B0 ;  /* 0x0000000000007941 */ /* 0x000fea0003800000 */
.L_x_59:
[----:B------:R-:W-:Y:S05]  /*35b0*/  BRA.U UP1, `(.L_x_65) ;  /* 0x00000001016c7547 */ /* 0x000fea000b800000 */
[----:B------:R-:W-:-:S03]  /*35c0*/  UMOV UR4, 0xffffffff ;  /* 0xffffffff00047882 */ /* 0x000fc60000000000 */
[----:B------:R-:W-:Y:S05]  /*35d0*/  BRA.DIV UR4, `(.L_x_66) ;  /* 0x0000005604187947 */ /* 0x000fea000b800000 */
[----:B------:R-:W-:-:S13]  /*35e0*/  ELECT P0, URZ, PT ;  /* 0x0000000000ff782f */ /* 0x000fda0003800000 */
.L_x_152:
[----:B------:R-:W-:Y:S05]  /*35f0*/  @!P0 BRA `(.L_x_65) ;  /* 0x00000000005c8947 */ /* 0x000fea0003800000 */
[----:B-1----:R-:W1:Y:S02]  /*3600*/  LDS R4, [UR5+0x10] ;  /* 0x00001005ff047984 */ /* 0x002e640008000800 */
[----:B-1----:R-:W-:-:S04]  /*3610*/  SHF.L.U32 R4, R4, 0x1f, RZ ;  /* 0x0000001f04047819 */ /* 0x002fc800000006ff */
[----:B------:R-:W1:Y:S02]  /*3620*/  SYNCS.PHASECHK.TRANS64.TRYWAIT P0, [UR5+0x8], R4 ;  /* 0x00000804ff0075a7 */ /* 0x000e640008001105 */
[----:B-1----:R-:W-:Y:S05]  /*3630*/  @P0 BRA `(.L_x_67) ;  /* 0x0000000000080947 */ /* 0x002fea0003800000 */
[----:B------:R-:W1:Y:S02]  /*3640*/  SYNCS.PHASECHK.TRANS64.TRYWAIT P0, [UR5+0x8], R4 ;  /* 0x00000804ff0075a7 */ /* 0x000e640008001105 */
[----:B-1----:R-:W-:Y:S05]  /*3650*/  @!P0 BRA `(.L_x_68) ;  /* 0x00000054001c8947 */ /* 0x002fea0003800000 */
.L_x_67:
[----:B------:R-:W2:Y:S01]  /*3660*/  LDS R6, [UR6+0x130] ;  /* 0x00013006ff067984 */ /* 0x000ea20008000800 */
[----:B-1----:R-:W-:Y:S02]  /*3670*/  HFMA2 R3, -RZ, RZ, 0, 5.9604644775390625e-08 ;  /* 0x00000001ff037431 */ /* 0x002fe400000001ff */
[----:B------:R-:W-:Y:S01]  /*3680*/  IMAD.MOV.U32 R4, RZ, RZ, 0xffff ;  /* 0x0000ffffff047424 */ /* 0x000fe200078e00ff */
[----:B------:R-:W-:Y:S01]  /*3690*/  UPRMT UR4, UR69, 0x654, UR7 ;  /* 0x0000065445047896 */ /* 0x000fe20008000007 */
[----:B--2---:R-:W-:-:S03]  /*36a0*/  IMAD.SHL.U32 R5, R6, 0x20, RZ ;  /* 0x0000002006057824 */ /* 0x004fc600078e00ff */
[-C--:B------:R-:W-:Y:S02]  /*36b0*/  SHF.L.U32 R4, R4, R6.reuse, RZ ;  /* 0x0000000604047219 */ /* 0x080fe400000006ff */
[----:B------:R-:W-:Y:S01]  /*36c0*/  SHF.L.U32 R6, R3, R6, RZ ;  /* 0x0000000603067219 */ /* 0x000fe200000006ff */
[----:B------:R2:W-:Y:S04]  /*36d0*/  STS [UR6+0x130], R5 ;  /* 0x00013005ff007988 */ /* 0x0005e80008000806 */
[----:B------:R2:W-:Y:S04]  /*36e0*/  ATOMS.OR RZ, [UR5+0x14], R4 ;  /* 0x00001404ffff798c */ /* 0x0005e8000b000005 */
[----:B------:R2:W-:Y:S01]  /*36f0*/  ATOMS.OR RZ, [UR5+0x18], R6 ;  /* 0x00001806ffff798c */ /* 0x0005e2000b000005 */
[----:B------:R-:W-:Y:S03]  /*3700*/  SYNCS.ARRIVE.TRANS64.RED.A1T0 RZ, [UR4], RZ ;  /* 0x000000ffffff79a7 */ /* 0x000fe60008100404 */
[----:B------:R2:W-:Y:S01]  /*3710*/  ATOMS.XOR RZ, [UR5+0x10], R3 ;  /* 0x00001003ffff798c */ /* 0x0005e2000b800005 */
[----:B------:R-:W-:Y:S05]  /*3720*/  BRA `(.L_x_65) ;  /* 0x0000000000107947 */ /* 0x000fea0003800000 */
.L_x_58:
[----:B------:R-:W-:Y:S02]  /*3730*/  MOV R3, 0xffffffff ;  /* 0xffffffff00037802 */ /* 0x000fe40000000f00 */
[----:B------:R-:W-:-:S03]  /*3740*/  MOV R4, 0x3770 ;  /* 0x0000377000047802 */ /* 0x000fc60000000f00 */
[----:B------:R1:W-:Y:S04]  /*3750*/  STS [UR6+0x130], R3 ;  /* 0x00013003ff007988 */ /* 0x0003e80008000806 */
[----:B-1---5:R-:W-:Y:S05]  /*3760*/  CALL.REL.NOINC `($__internal_1_$__cuda_sm10x_tcgen05_guardrail_trap_phase_invalid_during_alloc) ;  /* 0x00000058007c7944 */ /* 0x022fea0003c00000 */
.L_x_65:
[----:B------:R-:W-:Y:S05]  /*3770*/  WARPSYNC.ALL ;  /* 0x0000000000007948 */ /* 0x000fea0003800000 */
[----:B------:R-:W3:Y:S01]  /*3780*/  S2UR UR4, SR_CgaCtaId ;  /* 0x00000000000479c3 */ /* 0x000ee20000008800 */
[----:B------:R-:W-:Y:S01]  /*3790*/  UMOV UR41, 0x400 ;  /* 0x0000040000297882 */ /* 0x000fe20000000000 */
[----:B------:R-:W-:-:S06]  /*37a0*/  NOP ;  /* 0x0000000000007918 */ /* 0x000fcc0000000000 */
[----:B------:R-:W-:Y:S06]  /*37b0*/  BAR.ARV 0x6, 0xa0 ;  /* 0x0182800000007b1d */ /* 0x000fec0000002000 */
[----:B------:R-:W4:Y:S01]  /*37c0*/  LDCU UR6, c[0x0][0x38c] ;  /* 0x00007180ff0677ac */ /* 0x000f220008000800 */
[----:B------:R-:W-:Y:S01]  /*37d0*/  LOP3.LUT R0, R0, 0xffff, RZ, 0xc0, !PT ;  /* 0x0000ffff00007812 */ /* 0x000fe200078ec0ff */
[----:B-1----:R-:W-:Y:S01]  /*37e0*/  IMAD.MOV.U32 R9, RZ, RZ, 0x1 ;  /* 0x00000001ff097424 */ /* 0x002fe200078e00ff */
[----:B------:R-:W-:Y:S01]  /*37f0*/  LOP3.LUT R2, R2, 0xffff, RZ, 0xc0, !PT ;  /* 0x0000ffff02027812 */ /* 0x000fe200078ec0ff */
[----:B------:R-:W-:Y:S01]  /*3800*/  IMAD.MOV.U32 R8, RZ, RZ, RZ ;  /* 0x000000ffff087224 */ /* 0x000fe200078e00ff */
[----:B------:R-:W-:Y:S01]  /*3810*/  R2UR UR65, R0 ;  /* 0x00000000004172ca */ /* 0x000fe200000e0000 */
[----:B------:R-:W-:Y:S01]  /*3820*/  UMOV UR47, URZ ;  /* 0x000000ff002f7c82 */ /* 0x000fe20008000000 */
[----:B------:R-:W-:Y:S01]  /*3830*/  R2UR UR43, R2 ;  /* 0x00000000022b72ca */ /* 0x000fe200000e0000 */
[----:B------:R-:W-:Y:S01]  /*3840*/  UMOV UR38, URZ ;  /* 0x000000ff00267c82 */ /* 0x000fe20008000000 */
[----:B------:R-:W-:Y:S01]  /*3850*/  UMOV UR37, URZ ;  /* 0x000000ff00257c82 */ /* 0x000fe20008000000 */
[----:B---3--:R-:W-:-:S02]  /*3860*/  ULEA UR41, UR4, UR41, 0x18 ;  /* 0x0000002904297291 */ /* 0x008fc4000f8ec0ff */
[----:B------:R-:W-:Y:S02]  /*3870*/  UISETP.NE.AND UP3, UPT, UR68, URZ, UPT ;  /* 0x000000ff4400728c */ /* 0x000fe4000bf65270 */
[----:B------:R-:W-:Y:S02]  /*3880*/  UIADD3 UR5, UPT, UPT, UR41, 0x6400, URZ ;  /* 0x0000640029057890 */ /* 0x000fe4000fffe0ff */
[----:B------:R-:W-:Y:S02]  /*3890*/  UIADD3 UR4, UPT, UPT, UR41, 0x26400, URZ ;  /* 0x0002640029047890 */ /* 0x000fe4000fffe0ff */
[----:B----4-:R-:W-:Y:S01]  /*38a0*/  UIADD3 UR6, UPT, UPT, UR6, 0x7f, URZ ;  /* 0x0000007f06067890 */ /* 0x010fe2000fffe0ff */
[----:B--2---:R-:W1:Y:S01]  /*38b0*/  LDS R3, [UR41+0x130] ;  /* 0x00013029ff037984 */ /* 0x004e620008000800 */
[----:B------:R-:W-:Y:S02]  /*38c0*/  USHF.R.U32.HI UR5, URZ, 0x4, UR5 ;  /* 0x00000004ff057899 */ /* 0x000fe40008011605 */
[----:B------:R-:W-:-:S02]  /*38d0*/  USHF.R.S32.HI UR64, URZ, 0x1f, UR6 ;  /* 0x0000001fff407899 */ /* 0x000fc40008011406 */
[----:B------:R-:W-:Y:S02]  /*38e0*/  USHF.R.U32.HI UR4, URZ, 0x4, UR4 ;  /* 0x00000004ff047899 */ /* 0x000fe40008011604 */
[----:B------:R-:W-:Y:S02]  /*38f0*/  ULEA.HI UR64, UR64, UR6, URZ, 0x7 ;  /* 0x0000000640407291 */ /* 0x000fe4000f8f38ff */
[----:B------:R-:W-:Y:S02]  /*3900*/  ULOP3.LUT UR5, UR5, 0x3fff, URZ, 0xc0, !UPT ;  /* 0x00003fff05057892 */ /* 0x000fe4000f8ec0ff */
[----:B------:R-:W-:Y:S02]  /*3910*/  USHF.R.S32.HI UR64, URZ, 0x7, UR64 ;  /* 0x00000007ff407899 */ /* 0x000fe40008011440 */
[----:B------:R-:W-:Y:S02]  /*3920*/  ULOP3.LUT UR45, UR4, 0x3fff, URZ, 0xc0, !UPT ;  /* 0x00003fff042d7892 */ /* 0x000fe4000f8ec0ff */
[----:B------:R-:W-:Y:S01]  /*3930*/  UISETP.LT.AND UP0, UPT, UR64, 0x1, UPT ;  /* 0x000000014000788c */ /* 0x000fe2000bf01270 */
[----:B------:R-:W-:Y:S01]  /*3940*/  UMOV UR62, 0x0 ;  /* 0x00000000003e7882 */ /* 0x000fe20000000000 */
        /* <DEDUP_REMOVED lines=9> */
[----:B------:R-:W-:-:S02]  /*39e0*/  ULOP3.LUT UR44, UR5, 0x10000, URZ, 0xfc, !UPT ;  /* 0x00010000052c7892 */ /* 0x000fc4000f8efcff */
[----:B------:R-:W-:Y:S02]  /*39f0*/  ULOP3.LUT UR45, UR45, 0x10000, URZ, 0xfc, !UPT ;  /* 0x000100002d2d7892 */ /* 0x000fe4000f8efcff */
[----:B------:R-:W-:Y:S01]  /*3a00*/  USEL UR66, UR64, 0x1, !UP0 ;  /* 0x0000000140427887 */ /* 0x000fe2000c000000 */
[----:B------:R-:W-:Y:S01]  /*3a10*/  UMOV UR52, 0x0 ;  /* 0x0000000000347882 */ /* 0x000fe20000000000 */
[----:B------:R-:W-:Y:S01]  /*3a20*/  UMOV UR53, 0x10100490 ;  /* 0x1010049000357882 */ /* 0x000fe20000000000 */
[----:B------:R-:W-:Y:S01]  /*3a30*/  UMOV UR50, 0x0 ;  /* 0x0000000000327882 */ /* 0x000fe20000000000 */
[----:B------:R-:W-:Y:S01]  /*3a40*/  UMOV UR51, 0x10100490 ;  /* 0x1010049000337882 */ /* 0x000fe20000000000 */
[----:B------:R-:W-:Y:S01]  /*3a50*/  UMOV UR48, 0x0 ;  /* 0x0000000000307882 */ /* 0x000fe20000000000 */
[----:B------:R-:W-:Y:S01]  /*3a60*/  UMOV UR49, 0x10100490 ;  /* 0x1010049000317882 */ /* 0x000fe20000000000 */
[----:B-1----:R-:W-:Y:S02]  /*3a70*/  R2UR UR67, R3 ;  /* 0x00000000034372ca */ /* 0x002fe400000e0000 */
[----:B------:R-:W-:-:S13]  /*3a80*/  CS2R R2, SRZ ;  /* 0x0000000000027805 */ /* 0x000fda000001ff00 */
.L_x_76:
[C---:B------:R-:W-:Y:S02]  /*3a90*/  LEA R0, R8.reuse, UR41, 0x3 ;  /* 0x0000002908007c11 */ /* 0x040fe4000f8e18ff */
[----:B------:R-:W-:Y:S02]  /*3aa0*/  SHF.L.U32 R5, R3, 0x1f, RZ ;  /* 0x0000001f03057819 */ /* 0x000fe400000006ff */
[----:B------:R-:W-:Y:S02]  /*3ab0*/  LEA R4, R8, UR41, 0x4 ;  /* 0x0000002908047c11 */ /* 0x000fe4000f8e20ff */
[----:B------:R-:W1:Y:S02]  /*3ac0*/  SYNCS.PHASECHK.TRANS64.TRYWAIT P0, [R0+URZ+0x80], R5 ;  /* 0x00008005000075a7 */ /* 0x000e6400080011ff */
[----:B-1-3--:R-:W-:Y:S05]  /*3ad0*/  @!P0 BRA `(.L_x_69) ;  /* 0x0000005000148947 */ /* 0x00afea0003800000 */
.L_x_153:
[----:B-1----:R-:W1:Y:S01]  /*3ae0*/  LDS.128 R4, [R4+0x110] ;  /* 0x0001100004047984 */ /* 0x002e620000000c00 */
[----:B------:R-:W-:Y:S02]  /*3af0*/  VIADD R0, R0, 0x90 ;  /* 0x0000009000007836 */ /* 0x000fe40000000000 */
[----:B------:R-:W-:Y:S01]  /*3b00*/  VIADD R8, R8, 0x1 ;  /* 0x0000000108087836 */ /* 0x000fe20000000000 */
[----:B------:R-:W-:Y:S01]  /*3b10*/  @!PT LDS RZ, [RZ] ;  /* 0x00000000fffff984 */ /* 0x000fe20000000800 */
[----:B------:R-:W-:Y:S01]  /*3b20*/  @!PT LDS RZ, [RZ] ;  /* 0x00000000fffff984 */ /* 0x000fe20000000800 */
[----:B------:R-:W-:Y:S01]  /*3b30*/  @!PT LDS RZ, [RZ] ;  /* 0x00000000fffff984 */ /* 0x000fe20000000800 */
[----:B------:R-:W-:Y:S01]  /*3b40*/  @!PT LDS RZ, [RZ] ;  /* 0x00000000fffff984 */ /* 0x000fe20000000800 */
[----:B------:R2:W-:Y:S06]  /*3b50*/  MEMBAR.ALL.CTA ;  /* 0x0000000000007992 */ /* 0x0005ec0000008000 */
[----:B--2---:R-:W2:Y:S01]  /*3b60*/  FENCE.VIEW.ASYNC.S ;  /* 0x00000000000073c6 */ /* 0x004ea20000000000 */
[----:B------:R-:W-:-:S04]  /*3b70*/  PRMT R0, RZ, 0x654, R0 ;  /* 0x00000654ff007816 */ /* 0x000fc80000000000 */
[----:B--2---:R2:W-:Y:S01]  /*3b80*/  SYNCS.ARRIVE.TRANS64.RED.A1T0 RZ, [R0+URZ], RZ ;  /* 0x000000ff00ff79a7 */ /* 0x0045e200081004ff */
[----:B-1----:R-:W-:Y:S01]  /*3b90*/  LOP3.LUT P1, RZ, R6, 0x1, RZ, 0xc0, !PT ;  /* 0x0000000106ff7812 */ /* 0x002fe2000782c0ff */
[----:B--2---:R-:W-:-:S12]  /*3ba0*/  BRA.U UP3, `(.L_x_70) ;  /* 0x0000000503587547 */ /* 0x004fd8000b800000 */
[----:B------:R-:W1:Y:S01]  /*3bb0*/  LDCU UR4, c[0x0][0x38c] ;  /* 0x00007180ff0477ac */ /* 0x000e620008000800 */
[----:B------:R-:W-:Y:S02]  /*3bc0*/  PLOP3.LUT P2, PT, PT, PT, PT, 0x80, 0x8 ;  /* 0x000000000008781c */ /* 0x000fe40003f4f070 */
[----:B------:R-:W-:Y:S01]  /*3bd0*/  SHF.L.U32 R5, R9, 0x1f, RZ ;  /* 0x0000001f09057819 */ /* 0x000fe200000006ff */
[----:B------:R-:W-:Y:S02]  /*3be0*/  ULEA UR46, UR47, UR41, 0x3 ;  /* 0x000000292f2e7291 */ /* 0x000fe4000f8e18ff */
[----:B------:R-:W-:Y:S02]  /*3bf0*/  ULEA UR36, UR47, UR67, 0x6 ;  /* 0x000000432f247291 */ /* 0x000fe4000f8e30ff */
[----:B-1----:R-:W-:-:S06]  /*3c00*/  UISETP.GE.AND UP0, UPT, UR4, 0x1, UPT ;  /* 0x000000010400788c */ /* 0x002fcc000bf06270 */
[----:B------:R-:W-:-:S05]  /*3c10*/  PLOP3.LUT P0, PT, PT, PT, UP0, 0x80, 0x8 ;  /* 0x000000000008781c */ /* 0x000fca0003f0f008 */
[----:B------:R-:W-:-:S08]  /*3c20*/  @UP0 ULEA UR4, UR38, UR41, 0x3 ;  /* 0x0000002926040291 */ /* 0x000fd0000f8e18ff */
[----:B------:R-:W-:-:S04]  /*3c30*/  @P0 SHF.L.U32 R0, R2, 0x1f, RZ ;  /* 0x0000001f02000819 */ /* 0x000fc800000006ff */
[----:B------:R1:W2:Y:S01]  /*3c40*/  @P0 SYNCS.PHASECHK.TRANS64.TRYWAIT P2, [UR4], R0 ;  /* 0x00000000ff0005a7 */ /* 0x0002a20008041104 */
[----:B------:R-:W3:Y:S02]  /*3c50*/  SYNCS.PHASECHK.TRANS64.TRYWAIT P0, [UR46+0xc0], R5 ;  /* 0x0000c005ff0075a7 */ /* 0x000ee4000800112e */
[----:B-123--:R-:W-:Y:S05]  /*3c60*/  @!P0 BRA `(.L_x_71) ;  /* 0x0000004c00c48947 */ /* 0x00efea0003800000 */
.L_x_155:
[----:B------:R-:W-:Y:S01]  /*3c70*/  UMOV UR42, UR37 ;  /* 0x00000025002a7c82 */ /* 0x000fe20008000000 */
[----:B------:R-:W-:Y:S05]  /*3c80*/  BRA.U !UP0, `(.L_x_72) ;  /* 0x0000000508107547 */ /* 0x000fea000b800000 */
[----:B------:R-:W-:Y:S02]  /*3c90*/  UIADD3 UR42, UPT, UPT, UR66, UR37, URZ ;  /* 0x00000025422a7290 */ /* 0x000fe4000fffe0ff */
[----:B------:R-:W-:Y:S01]  /*3ca0*/  UPLOP3.LUT UP2, UPT, UPT, UPT, UPT, 0x40, 0x4 ;  /* 0x000000000004789c */ /* 0x000fe20003f4e870 */
[----:B------:R-:W-:Y:S01]  /*3cb0*/  UMOV UR39, UR64 ;  /* 0x0000004000277c82 */ /* 0x000fe20008000000 */
[----:B------:R-:W-:-:S09]  /*3cc0*/  UMOV UR5, UR38 ;  /* 0x0000002600057c82 */ /* 0x000fd20008000000 */
.L_x_75:
[----:B------:R-:W-:Y:S01]  /*3cd0*/  ULEA UR7, UR5, UR41, 0x3 ;  /* 0x0000002905077291 */ /* 0x000fe2000f8e18ff */
[----:B--23--:R-:W-:Y:S11]  /*3ce0*/  @P2 BRA `(.L_x_73) ;  /* 0x00000000000c2947 */ /* 0x00cff60003800000 */
[----:B-1----:R-:W-:Y:S04]  /*3cf0*/  SHF.L.U32 R5, R2, 0x1f, RZ ;  /* 0x0000001f02057819 */ /* 0x002fe800000006ff */
[----:B------:R-:W1:Y:S02]  /*3d00*/  SYNCS.PHASECHK.TRANS64.TRYWAIT P0, [UR7], R5 ;  /* 0x00000005ff0075a7 */ /* 0x000e640008001107 */
[----:B-1----:R-:W-:Y:S05]  /*3d10*/  @!P0 BRA `(.L_x_74) ;  /* 0x0000004c00b08947 */ /* 0x002fea0003800000 */
.L_x_73:
[----:B------:R-:W-:Y:S01]  /*3d20*/  UISETP.NE.AND UP0, UPT, UR39, 0x1, UPT ;  /* 0x000000012700788c */ /* 0x000fe2000bf05270 */
[----:B------:R-:W-:Y:S01]  /*3d30*/  PLOP3.LUT P2, PT, PT, PT, PT, 0x80, 0x8 ;  /* 0x000000000008781c */ /* 0x000fe20003f4f070 */
[----:B------:R-:W-:Y:S02]  /*3d40*/  UIADD3 UR4, UPT, UPT, UR5, 0x1, URZ ;  /* 0x0000000105047890 */ /* 0x000fe4000fffe0ff */
[----:B------:R-:W-:Y:S02]  /*3d50*/  UIADD3 UR40, UPT, UPT, UR7, 0x20, URZ ;  /* 0x0000002007287890 */ /* 0x000fe4000fffe0ff */
[----:B------:R-:W-:Y:S01]  /*3d60*/  UISETP.NE.AND UP1, UPT, UR4, 0x4, UPT ;  /* 0x000000040400788c */ /* 0x000fe2000bf25270 */
[----:B------:R-:W-:Y:S01]  /*3d70*/  PLOP3.LUT P0, PT, PT, PT, UP0, 0x80, 0x8 ;  /* 0x000000000008781c */ /* 0x000fe20003f0f008 */
[----:B------:R-:W-:Y:S02]  /*3d80*/  UIADD3 UR37, UPT, UPT, UR37, 0x1, URZ ;  /* 0x0000000125257890 */ /* 0x000fe4000fffe0ff */
[----:B------:R-:W-:Y:S02]  /*3d90*/  USEL UR6, URZ, 0x1, UP1 ;  /* 0x00000001ff067887 */ /* 0x000fe40008800000 */
[----:B------:R-:W-:Y:S02]  /*3da0*/  USEL UR38, UR4, URZ, UP1 ;  /* 0x000000ff04267287 */ /* 0x000fe40008800000 */
[----:B------:R-:W-:Y:S02]  /*3db0*/  UIADD3 UR39, UPT, UPT, UR39, -0x1, URZ ;  /* 0xffffffff27277890 */ /* 0x000fe4000fffe0ff */
[----:B------:R-:W-:Y:S01]  /*3dc0*/  @UP0 ULEA UR4, UR38, UR41, 0x3 ;  /* 0x0000002926040291 */ /* 0x000fe2000f8e18ff */
[----:B------:R-:W-:Y:S01]  /*3dd0*/  LOP3.LUT R2, R2, UR6, RZ, 0x3c, !PT ;  /* 0x0000000602027c12 */ /* 0x000fe2000f8e3cff */
[----:B------:R-:W-:Y:S02]  /*3de0*/  ULEA UR6, UR5, UR45, 0x9 ;  /* 0x0000002d05067291 */ /* 0x000fe4000f8e48ff */
[----:B------:R-:W-:Y:S01]  /*3df0*/  UISETP.NE.AND UP0, UPT, UR37, UR42, UPT ;  /* 0x0000002a2500728c */ /* 0x000fe2000bf05270 */
[----:B-1----:R-:W-:Y:S01]  /*3e00*/  @P0 SHF.L.U32 R0, R2, 0x1f, RZ ;  /* 0x0000001f02000819 */ /* 0x002fe200000006ff */
[----:B------:R-:W-:Y:S02]  /*3e10*/  UIADD3 UR34, UPT, UPT, UR6, 0x2, URZ ;  /* 0x0000000206227890 */ /* 0x000fe4000fffe0ff */
[----:B------:R-:W-:Y:S01]  /*3e20*/  UIADD3 UR30, UPT, UPT, UR6, 0x4, URZ ;  /* 0x00000004061e7890 */ /* 0x000fe2000fffe0ff */
[----:B------:R2:W3:Y:S01]  /*3e30*/  @P0 SYNCS.PHASECHK.TRANS64.TRYWAIT P2, [UR4], R0 ;  /* 0x00000000ff0005a7 */ /* 0x0004e20008041104 */
[----:B------:R-:W-:Y:S02]  /*3e40*/  ULEA UR4, UR5, UR44, 0xb ;  /* 0x0000002c05047291 */ /* 0x000fe4000f8e58ff */
[----:B------:R-:W-:Y:S02]  /*3e50*/  UIADD3 UR26, UPT, UPT, UR6, 0x6, URZ ;  /* 0x00000006061a7890 */ /* 0x000fe4000fffe0ff */
        /* <DEDUP_REMOVED lines=10> */
[----:B------:R-:W-:Y:S01]  /*3f00*/  UIADD3 UR8, UPT, UPT, UR4, 0x406, URZ ;  /* 0x0000040604087890 */ /* 0x000fe2000fffe0ff */
[----:B------:R-:W-:Y:S01]  /*3f10*/  UMOV UR7, 0x40004040 ;  /* 0x4000404000077882 */ /* 0x000fe20000000000 */
[----:B------:R-:W-:Y:S01]  /*3f20*/  UMOV UR5, 0x40004040 ;  /* 0x4000404000057882 */ /* 0x000fe20000000000 */
[----:B------:R-:W-:Y:S01]  /*3f30*/  UMOV UR35, 0x40004040 ;  /* 0x4000404000237882 */ /* 0x000fe20000000000 */
[----:B------:R1:W-:Y:S01]  /*3f40*/  UTCHMMA.2CTA gdesc[UR4], gdesc[UR6], tmem[UR36], tmem[UR62], idesc[UR63], UP2 ;  /* 0x00ff3e06040075ea */ /* 0x0003e20009200024 */
[----:B------:R-:W-:Y:S01]  /*3f50*/  UPLOP3.LUT UP2, UPT, UPT, UPT, UPT, 0x80, 0x8 ;  /* 0x000000000008789c */ /* 0x000fe20003f4f070 */
[----:B------:R-:W-:Y:S01]  /*3f60*/  UMOV UR33, 0x40004040 ;  /* 0x4000404000217882 */ /* 0x000fe20000000000 */
[----:B------:R-:W-:Y:S01]  /*3f70*/  UMOV UR31, 0x40004040 ;  /* 0x40004040001f7882 */ /* 0x000fe20000000000 */
[----:B------:R2:W-:Y:S01]  /*3f80*/  UTCHMMA.2CTA gdesc[UR32], gdesc[UR34], tmem[UR36], tmem[UR60], idesc[UR61], UPT ;  /* 0x00ff3c22200075ea */ /* 0x0005e2000ba00024 */
        /* <DEDUP_REMOVED lines=14> */
[----:B------:R-:W-:Y:S01]  /*4070*/  UMOV UR9, 0x40004040 ;  /* 0x4000404000097882 */ /* 0x000fe20000000000 */
[----:B------:R2:W-:Y:S01]  /*4080*/  UTCHMMA.2CTA gdesc[UR12], gdesc[UR14], tmem[UR36], tmem[UR50], idesc[UR51], UPT ;  /* 0x00ff320e0c0075ea */ /* 0x0005e2000ba00024 */
[----:B------:R2:W-:Y:S01]  /*4090*/  UTCHMMA.2CTA gdesc[UR8], gdesc[UR10], tmem[UR36], tmem[UR48], idesc[UR49], UPT ;  /* 0x00ff300a080075ea */ /* 0x0005e2000ba00024 */
[----:B------:R2:W-:Y:S01]  /*40a0*/  UTCBAR.2CTA.MULTICAST [UR40], URZ, UR43 ;  /* 0x000000ff280073e9 */ /* 0x0005e2000820082b */
[----:B-1----:R-:W-:Y:S01]  /*40b0*/  UMOV UR5, UR38 ;  /* 0x0000002600057c82 */ /* 0x002fe20008000000 */
[----:B------:R-:W-:Y:S05]  /*40c0*/  BRA.U UP0, `(.L_x_75) ;  /* 0xfffffffd00007547 */ /* 0x000fea000b83ffff */
.L_x_72:
[----:B------:R-:W-:Y:S01]  /*40d0*/  UIADD3 UR4, UPT, UPT, UR46, 0xa0, URZ ;  /* 0x000000a02e047890 */ /* 0x000fe2000fffe0ff */
[----:B------:R-:W-:-:S08]  /*40e0*/  UMOV UR37, UR42 ;  /* 0x0000002a00257c82 */ /* 0x000fd00008000000 */
[----:B------:R4:W-:Y:S01]  /*40f0*/  UTCBAR.2CTA.MULTICAST [UR4], URZ, UR65 ;  /* 0x000000ff040073e9 */ /* 0x0009e20008200841 */
[----:B------:R-:W-:Y:S02]  /*4100*/  NOP ;  /* 0x0000000000007918 */ /* 0x000fe40000000000 */
.L_x_70:
[----:B----4-:R-:W-:Y:S01]  /*4110*/  UIADD3 UR4, UPT, UPT, UR47, 0x1, URZ ;  /* 0x000000012f047890 */ /* 0x010fe2000fffe0ff */
[----:B------:R-:W-:-:S03]  /*4120*/  ISETP.NE.AND P0, PT, R8, 0x2, PT ;  /* 0x000000020800780c */ /* 0x000fc60003f05270 */
[----:B------:R-:W-:Y:S01]  /*4130*/  UISETP.NE.AND UP0, UPT, UR4, 0x4, UPT ;  /* 0x000000040400788c */ /* 0x000fe2000bf05270 */
[----:B-12---:R-:W-:Y:S02]  /*4140*/  SEL R0, RZ, 0x1, P0 ;  /* 0x00000001ff007807 */ /* 0x006fe40000000000 */
[----:B------:R-:W-:Y:S01]  /*4150*/  SEL R8, R8, RZ, P0 ;  /* 0x000000ff08087207 */ /* 0x000fe20000000000 */
[----:B------:R-:W-:Y:S01]  /*4160*/  USEL UR5, URZ, 0x1, UP0 ;  /* 0x00000001ff057887 */ /* 0x000fe20008000000 */
[----:B------:R-:W-:Y:S01]  /*4170*/  LOP3.LUT R3, R3, R0, RZ, 0x3c, !PT ;  /* 0x0000000003037212 */ /* 0x000fe200078e3cff */
[----:B------:R-:W-:-:S04]  /*4180*/  USEL UR47, UR4, URZ, UP0 ;  /* 0x000000ff042f7287 */ /* 0x000fc80008000000 */
[----:B------:R-:W-:Y:S01]  /*4190*/  LOP3.LUT R9, R9, UR5, RZ, 0x3c, !PT ;  /* 0x0000000509097c12 */ /* 0x000fe2000f8e3cff */
[----:B------:R-:W-:Y:S07]  /*41a0*/  @P1 BRA `(.L_x_76) ;  /* 0xfffffff800381947 */ /* 0x000fee000383ffff */
[----:B------:R-:W1:Y:S01]  /*41b0*/  S2UR UR8, SR_CgaCtaId ;  /* 0x00000000000879c3 */ /* 0x000e620000008800 */
[----:B------:R-:W-:Y:S01]  /*41c0*/  ELECT P0, URZ, PT ;  /* 0x0000000000ff782f */ /* 0x000fe20003800000 */
[----:B------:R-:W-:Y:S01]  /*41d0*/  HFMA2 R0, -RZ, RZ, 0, 5.9604644775390625e-08 ;  /* 0x00000001ff007431 */ /* 0x000fe200000001ff */
[----:B------:R-:W-:-:S05]  /*41e0*/  UMOV UR4, 0x40 ;  /* 0x0000004000047882 */ /* 0x000fca0000000000 */
[----:B------:R-:W-:Y:S01]  /*41f0*/  UVIRTCOUNT.DEALLOC.SMPOOL 0x80 ;  /* 0x000000800000784c */ /* 0x000fe20000000000 */
[----:B------:R-:W-:Y:S02]  /*4200*/  UISETP.NE.AND UP1, UPT, UR68, URZ, UPT ;  /* 0x000000ff4400728c */ /* 0x000fe4000bf25270 */
[----:B-1----:R-:W-:-:S09]  /*4210*/  ULEA UR8, UR8, UR4, 0x18 ;  /* 0x0000000408087291 */ /* 0x002fd2000f8ec0ff */
[----:B------:R1:W-:Y:S01]  /*4220*/  @P0 STS.U8 [UR8+0x1c], R0 ;  /* 0x00001c00ff000988 */ /* 0x0003e20008000008 */
[----:B------:R-:W-:Y:S05]  /*4230*/  BRA.U UP1, `(.L_x_77) ;  /* 0x0000000101a07547 */ /* 0x000fea000b800000 */
[----:B------:R-:W-:Y:S01]  /*4240*/  UIADD3 UR7, UPT, UPT, UR41, 0xc0, URZ ;  /* 0x000000c029077890 */ /* 0x000fe2000fffe0ff */
[----:B------:R-:W-:-:S03]  /*4250*/  SHF.L.U32 R3, R9, 0x1f, RZ ;  /* 0x0000001f09037819 */ /* 0x000fc600000006ff */
[----:B------:R-:W-:-:S09]  /*4260*/  ULEA UR4, UR47, UR7, 0x3 ;  /* 0x000000072f047291 */ /* 0x000fd2000f8e18ff */
[----:B------:R-:W2:Y:S02]  /*4270*/  SYNCS.PHASECHK.TRANS64.TRYWAIT P0, [UR4], R3 ;  /* 0x00000003ff0075a7 */ /* 0x000ea40008001104 */
[----:B--2---:R-:W-:Y:S05]  /*4280*/  @!P0 BRA `(.L_x_78) ;  /* 0x00000048006c8947 */ /* 0x004fea0003800000 */
.L_x_158:
        /* <DEDUP_REMOVED lines=9> */
.L_x_160:
        /* <DEDUP_REMOVED lines=9> */
.L_x_162:
[----:B------:R-:W-:-:S04]  /*43b0*/  UIADD3 UR4, UPT, UPT, UR4, 0x1, URZ ;  /* 0x0000000104047890 */ /* 0x000fc8000fffe0ff */
[----:B------:R-:W-:-:S04]  /*43c0*/  UISETP.NE.AND UP0, UPT, UR4, 0x4, UPT ;  /* 0x000000040400788c */ /* 0x000fc8000bf05270 */
[----:B------:R-:W-:Y:S02]  /*43d0*/  USEL UR5, URZ, 0x1, UP0 ;  /* 0x00000001ff057887 */ /* 0x000fe40008000000 */
[----:B------:R-:W-:-:S04]  /*43e0*/  USEL UR4, UR4, URZ, UP0 ;  /* 0x000000ff04047287 */ /* 0x000fc80008000000 */
[----:B------:R-:W-:Y:S01]  /*43f0*/  ULEA UR4, UR4, UR7, 0x3 ;  /* 0x0000000704047291 */ /* 0x000fe2000f8e18ff */
[----:B-1----:R-:W-:-:S04]  /*4400*/  LOP3.LUT R3, R2, UR5, RZ, 0x3c, !PT ;  /* 0x0000000502037c12 */ /* 0x002fc8000f8e3cff */
[----:B------:R-:W-:Y:S01]  /*4410*/  SHF.L.U32 R3, R3, 0x1f, RZ ;  /* 0x0000001f03037819 */ /* 0x000fe200000006ff */
[----:B------:R-:W-:-:S04]  /*4420*/  IMAD.U32 R0, RZ, RZ, UR4 ;  /* 0x00000004ff007e24 */ /* 0x000fc8000f8e00ff */
[----:B------:R1:W2:Y:S03]  /*4430*/  SYNCS.PHASECHK.TRANS64.TRYWAIT P0, [R0+URZ], R3 ;  /* 0x00000003000075a7 */ /* 0x0002a600080011ff */
[----:B--2---:R-:W-:Y:S05]  /*4440*/  @!P0 NANOSLEEP.SYNCS 0x989680 ;  /* 0x009896800000895d */ /* 0x004fea0003900000 */
[----:B------:R-:W2:Y:S02]  /*4450*/  @!P0 SYNCS.PHASECHK.TRANS64 P0, [R0+URZ], R3 ;  /* 0x00000003000085a7 */ /* 0x000ea400080010ff */
[----:B--2---:R-:W-:Y:S05]  /*4460*/  @P0 BRA `(.L_x_81) ;  /* 0x0000000000200947 */ /* 0x004fea0003800000 */
.L_x_82:
[----:B--2---:R2:W4:Y:S02]  /*4470*/  SYNCS.PHASECHK.TRANS64.TRYWAIT P0, [R0+URZ], R3 ;  /* 0x00000003000075a7 */ /* 0x00452400080011ff */
[----:B----4-:R-:W-:Y:S05]  /*4480*/  @!P0 NANOSLEEP.SYNCS 0x989680 ;  /* 0x009896800000895d */ /* 0x010fea0003900000 */
[----:B------:R-:W4:Y:S02]  /*4490*/  @!P0 SYNCS.PHASECHK.TRANS64 P0, [R0+URZ], R3 ;  /* 0x00000003000085a7 */ /* 0x000f2400080010ff */
[----:B----4-:R-:W-:Y:S05]  /*44a0*/  @!P0 BRA `(.L_x_82) ;  /* 0xfffffffc00f08947 */ /* 0x010fea000383ffff */
[----:B------:R-:W-:Y:S05]  /*44b0*/  BRA `(.L_x_81) ;  /* 0x00000000000c7947 */ /* 0x000fea0003800000 */
.L_x_77:
[----:B------:R-:W-:-:S04]  /*44c0*/  UIADD3 UR4, UPT, UPT, UR41, 0x100, URZ ;  /* 0x0000010029047890 */ /* 0x000fc8000fffe0ff */
[----:B------:R-:W-:-:S09]  /*44d0*/  UPRMT UR4, UR69, 0x654, UR4 ;  /* 0x0000065445047896 */ /* 0x000fd20008000004 */
[----:B------:R-:W-:Y:S03]  /*44e0*/  SYNCS.ARRIVE.TRANS64.RED.A1T0 RZ, [UR4], RZ ;  /* 0x000000ffffff79a7 */ /* 0x000fe60008100404 */
.L_x_81:
[----:B-12---:R-:W-:Y:S01]  /*44f0*/  SHF.L.U32 R3, RZ, 0x1f, RZ ;  /* 0x0000001fff037819 */ /* 0x006fe200000006ff */
[----:B------:R-:W-:Y:S01]  /*4500*/  UIADD3 UR4, UPT, UPT, UR41, 0x100, URZ ;  /* 0x0000010029047890 */ /* 0x000fe2000fffe0ff */
[----:B------:R-:W-:Y:S02]  /*4510*/  PLOP3.LUT P0, PT, PT, PT, UP1, 0x80, 0x8 ;  /* 0x000000000008781c */ /* 0x000fe40003f0f018 */
[----:B------:R-:W1:Y:S02]  /*4520*/  SYNCS.PHASECHK.TRANS64.TRYWAIT P1, [UR41+0x100], R3 ;  /* 0x00010003ff0075a7 */ /* 0x000e640008021129 */
[----:B-1----:R-:W-:Y:S09]  /*4530*/  @!P1 BRA `(.L_x_83) ;  /* 0x0000004800089947 */ /* 0x002ff20003800000 */
.L_x_164:
[----:B------:R-:W-:Y:S01]  /*4540*/  @!UP1 UPRMT UR4, UR69, 0x654, UR4 ;  /* 0x0000065445049896 */ /* 0x000fe20008000004 */
[----:B------:R-:W-:Y:S01]  /*4550*/  UMOV UR5, 0xffff ;  /* 0x0000ffff00057882 */ /* 0x000fe20000000000 */
[----:B------:R-:W-:-:S07]  /*4560*/  UMOV UR6, 0x1 ;  /* 0x0000000100067882 */ /* 0x000fce0000000000 */
[----:B------:R-:W-:Y:S01]  /*4570*/  @!P0 SYNCS.ARRIVE.TRANS64.RED.A1T0 RZ, [UR4], RZ ;  /* 0x000000ffffff89a7 */ /* 0x000fe20008100404 */
[----:B------:R-:W-:Y:S01]  /*4580*/  NOP ;  /* 0x0000000000007918 */ /* 0x000fe20000000000 */
[----:B-1----:R-:W1:Y:S01]  /*4590*/  LDS R0, [UR8+0x14] ;  /* 0x00001408ff007984 */ /* 0x002e620008000800 */
[----:B------:R-:W-:-:S04]  /*45a0*/  ULOP3.LUT UR4, UR67, 0xffff, URZ, 0xc0, !UPT ;  /* 0x0000ffff43047892 */ /* 0x000fc8000f8ec0ff */
[----:B------:R-:W-:-:S04]  /*45b0*/  USHF.R.U32.HI UR4, URZ, 0x5, UR4 ;  /* 0x00000005ff047899 */ /* 0x000fc80008011604 */
[----:B------:R-:W-:Y:S02]  /*45c0*/  USHF.L.U32 UR5, UR5, UR4, URZ ;  /* 0x0000000405057299 */ /* 0x000fe400080006ff */
[----:B------:R-:W-:-:S04]  /*45d0*/  USHF.L.U32 UR4, UR6, UR4, URZ ;  /* 0x0000000406047299 */ /* 0x000fc800080006ff */
[----:B-1----:R-:W-:-:S04]  /*45e0*/  LOP3.LUT R0, R0, UR5, RZ, 0xc0, !PT ;  /* 0x0000000500007c12 */ /* 0x002fc8000f8ec0ff */
[----:B------:R-:W-:-:S13]  /*45f0*/  ISETP.NE.AND P0, PT, R0, UR5, PT ;  /* 0x0000000500007c0c */ /* 0x000fda000bf05270 */
[----:B------:R-:W-:Y:S05]  /*4600*/  @P0 BRA `(.L_x_84) ;  /* 0x0000000000580947 */ /* 0x000fea0003800000 */
[----:B------:R-:W1:Y:S02]  /*4610*/  LDS R0, [UR8+0x18] ;  /* 0x00001808ff007984 */ /* 0x000e640008000800 */
[----:B-1----:R-:W-:-:S04]  /*4620*/  LOP3.LUT R0, R0, UR4, RZ, 0xc0, !PT ;  /* 0x0000000400007c12 */ /* 0x002fc8000f8ec0ff */
[----:B------:R-:W-:-:S13]  /*4630*/  ISETP.NE.AND P0, PT, R0, UR4, PT ;  /* 0x0000000400007c0c */ /* 0x000fda000bf05270 */
[----:B------:R-:W-:Y:S05]  /*4640*/  @P0 BRA `(.L_x_85) ;  /* 0x00000000003c0947 */ /* 0x000fea0003800000 */
[----:B------:R-:W1:Y:S01]  /*4650*/  S2R R2, SR_LANEID ;  /* 0x0000000000027919 */ /* 0x000e620000000000 */
[----:B------:R-:W-:Y:S01]  /*4660*/  ULOP3.LUT UR5, URZ, UR5, URZ, 0x33, !UPT ;  /* 0x00000005ff057292 */ /* 0x000fe2000f8e33ff */
[----:B------:R-:W-:Y:S01]  /*4670*/  LOP3.LUT R4, RZ, UR4, RZ, 0x33, !PT ;  /* 0x00000004ff047c12 */ /* 0x000fe2000f8e33ff */
[----:B------:R-:W-:Y:S02]  /*4680*/  VOTEU.ANY UR4, UPT, PT ;  /* 0x0000000000047886 */ /* 0x000fe400038e0100 */
[----:B------:R-:W-:Y:S01]  /*4690*/  UFLO.U32 UR4, UR4 ;  /* 0x00000004000472bd */ /* 0x000fe200080e0000 */
[----:B------:R-:W2:Y:S01]  /*46a0*/  REDUX UR6, R4 ;  /* 0x00000000040673c4 */ /* 0x000ea20000000000 */
[----:B------:R-:W-:-:S06]  /*46b0*/  IMAD.U32 R0, RZ, RZ, UR5 ;  /* 0x00000005ff007e24 */ /* 0x000fcc000f8e00ff */
[----:B------:R4:W-:Y:S01]  /*46c0*/  UTCATOMSWS.AND URZ, UR5 ;  /* 0x0000000500ff79e3 */ /* 0x0009e20008000000 */
[----:B------:R-:W3:Y:S01]  /*46d0*/  REDUX UR7, R0 ;  /* 0x00000000000773c4 */ /* 0x000ee20000000000 */
[----:B-1----:R-:W-:Y:S01]  /*46e0*/  ISETP.EQ.U32.AND P0, PT, R2, UR4, PT ;  /* 0x0000000402007c0c */ /* 0x002fe2000bf02070 */
[----:B--2---:R-:W-:Y:S01]  /*46f0*/  IMAD.U32 R2, RZ, RZ, UR6 ;  /* 0x00000006ff027e24 */ /* 0x004fe2000f8e00ff */
[----:B---3--:R-:W-:-:S11]  /*4700*/  MOV R3, UR7 ;  /* 0x0000000700037c02 */ /* 0x008fd60008000f00 */
[----:B------:R4:W-:Y:S04]  /*4710*/  @P0 ATOMS.AND RZ, [UR8+0x14], R3 ;  /* 0x00001403ffff098c */ /* 0x0009e8000a800008 */
[----:B------:R4:W-:Y:S01]  /*4720*/  @P0 ATOMS.AND RZ, [UR8+0x18], R2 ;  /* 0x00001802ffff098c */ /* 0x0009e2000a800008 */
[----:B------:R-:W-:Y:S05]  /*4730*/  BRA `(.L_x_86) ;  /* 0x0000000000147947 */ /* 0x000fea0003800000 */
.L_x_85:
[----:B------:R-:W-:Y:S02]  /*4740*/  MOV R2, 0x4760 ;  /* 0x0000476000027802 */ /* 0x000fe40000000f00 */
[----:B---3-5:R-:W-:Y:S05]  /*4750*/  CALL.REL.NOINC `($__internal_0_$__cuda_sm10x_tcgen05_guardrail_trap_col_being_dealloced_not_returned_by_alloc) ;  /* 0x0000004800747944 */ /* 0x028fea0003c00000 */
[----:B------:R-:W-:Y:S05]  /*4760*/  BRA `(.L_x_86) ;  /* 0x0000000000087947 */ /* 0x000fea0003800000 */
.L_x_84:
[----:B------:R-:W-:Y:S02]  /*4770*/  MOV R2, 0x4790 ;  /* 0x0000479000027802 */ /* 0x000fe40000000f00 */
[----:B---3-5:R-:W-:Y:S05]  /*4780*/  CALL.REL.NOINC `($__internal_2_$__cuda_sm10x_tcgen05_guardrail_trap_unallocated_columns_being_dealloced) ;  /* 0x0000004800807944 */ /* 0x028fea0003c00000 */
.L_x_86:
[----:B------:R-:W-:Y:S01]  /*4790*/  NOP ;  /* 0x0000000000007918 */ /* 0x000fe20000000000 */
[----:B----4-:R-:W-:Y:S05]  /*47a0*/  EXIT ;  /* 0x000000000000794d */ /* 0x010fea0003800000 */
.L_x_57:
[----:B------:R-:W-:-:S09]  /*47b0*/  UISETP.NE.OR UP0, UPT, UR18, 0x3, !UP3 ;  /* 0x000000031200788c */ /* 0x000fd2000df05670 */
[----:B------:R-:W-:Y:S05]  /*47c0*/  BRA.U UP0, `(.L_x_87) ;  /* 0x0000000d00f07547 */ /* 0x000fea000b800000 */
[----:B------:R-:W1:Y:S01]  /*47d0*/  LDCU UR33, c[0x0][0x370] ;  /* 0x00006e00ff2177ac */ /* 0x000e620008000800 */
[----:B------:R-:W2:Y:S01]  /*47e0*/  LDC.64 R16, c[0x0][0x348] ;  /* 0x0000d200ff107b82 */ /* 0x000ea20000000a00 */
[----:B------:R-:W-:Y:S02]  /*47f0*/  HFMA2 R13, -RZ, RZ, 0, 0 ;  /* 0x00000000ff0d7431 */ /* 0x000fe400000001ff */
[----:B------:R-:W-:Y:S01]  /*4800*/  IMAD.MOV.U32 R15, RZ, RZ, 0x1 ;  /* 0x00000001ff0f7424 */ /* 0x000fe200078e00ff */
[----:B------:R-:W1:Y:S01]  /*4810*/  LDCU.128 UR28, c[0x0][0xb10] ;  /* 0x00016200ff1c77ac */ /* 0x000e620008000c00 */
[----:B------:R-:W-:Y:S01]  /*4820*/  IMAD.MOV.U32 R14, RZ, RZ, RZ ;  /* 0x000000ffff0e7224 */ /* 0x000fe200078e00ff */
[----:B------:R-:W-:Y:S01]  /*4830*/  MOV R7, 0x2000 ;  /* 0x0000200000077802 */ /* 0x000fe20000000f00 */
[----:B------:R-:W3:Y:S01]  /*4840*/  LDCU UR32, c[0x0][0x374] ;  /* 0x00006e80ff2077ac */ /* 0x000ee20008000800 */
[----:B------:R-:W4:Y:S01]  /*4850*/  LDC.64 R2, c[0x0][0x888] ;  /* 0x00022200ff027b82 */ /* 0x000f220000000a00 */
[----:B------:R-:W3:Y:S01]  /*4860*/  LDCU UR15, c[0x0][0xb0c] ;  /* 0x00016180ff0f77ac */ /* 0x000ee20008000800 */
[----:B------:R-:W3:Y:S06]  /*4870*/  LDCU UR38, c[0x0][0xb20] ;  /* 0x00016400ff2677ac */ /* 0x000eec0008000800 */
[----:B------:R-:W2:Y:S01]  /*4880*/  LDC.64 R4, c[0x0][0x890] ;  /* 0x00022400ff047b82 */ /* 0x000ea20000000a00 */
[----:B------:R-:W3:Y:S01]  /*4890*/  LDCU UR4, c[0x0][0xb30] ;  /* 0x00016600ff0477ac */ /* 0x000ee20008000800 */
[----:B-1----:R-:W-:-:S02]  /*48a0*/  UIMAD.WIDE.U32 UR6, UR33, UR28, URZ ;  /* 0x0000001c210672a5 */ /* 0x002fc4000f8e00ff */
[----:B---3--:R-:W-:Y:S01]  /*48b0*/  UIMAD.WIDE.U32 UR8, UR32, UR31, URZ ;  /* 0x0000001f200872a5 */ /* 0x008fe2000f8e00ff */
[----:B------:R-:W-:Y:S01]  /*48c0*/  UMOV UR24, 0x400 ;  /* 0x0000040000187882 */ /* 0x000fe20000000000 */
[----:B------:R-:W-:-:S03]  /*48d0*/  UPLOP3.LUT UP3, UPT, UPT, UPT, UPT, 0x40, 0x4 ;  /* 0x000000000004789c */ /* 0x000fc60003f6e870 */
[----:B------:R-:W-:Y:S01]  /*48e0*/  UMOV UR6, UR7 ;  /* 0x0000000700067c82 */ /* 0x000fe20008000000 */
[----:B------:R-:W-:Y:S01]  /*48f0*/  UISETP.GE.AND UP0, UPT, UR42, 0x1, UPT ;  /* 0x000000012a00788c */ /* 0x000fe2000bf06270 */
[----:B------:R-:W-:Y:S01]  /*4900*/  UMOV UR34, UR9 ;  /* 0x0000000900227c82 */ /* 0x000fe20008000000 */
[----:B------:R-:W-:Y:S01]  /*4910*/  UISETP.NE.AND UP4, UPT, UR42, 0x1, UPT ;  /* 0x000000012a00788c */ /* 0x000fe2000bf85270 */
[----:B------:R-:W1:Y:S01]  /*4920*/  LDCU.64 UR16, c[0x0][0xb28] ;  /* 0x00016500ff1077ac */ /* 0x000e620008000a00 */
[----:B------:R-:W-:Y:S02]  /*4930*/  ULEA UR24, UR55, UR24, 0x18 ;  /* 0x0000001837187291 */ /* 0x000fe4000f8ec0ff */
[----:B------:R-:W-:Y:S02]  /*4940*/  UISETP.NE.AND UP6, UPT, UR15, 0x1, UPT ;  /* 0x000000010f00788c */ /* 0x000fe4000bfc5270 */
[----:B------:R-:W-:Y:S02]  /*4950*/  UISETP.NE.AND UP5, UPT, UR30, 0x1, UPT ;  /* 0x000000011e00788c */ /* 0x000fe4000bfa5270 */
[----:B------:R-:W-:-:S02]  /*4960*/  USHF.R.U32.HI UR35, URZ, UR29, UR6 ;  /* 0x0000001dff237299 */ /* 0x000fc40008011606 */
[----:B------:R-:W-:Y:S02]  /*4970*/  USHF.R.U32.HI UR34, URZ, UR38, UR34 ;  /* 0x00000026ff227299 */ /* 0x000fe40008011622 */
[----:B------:R-:W-:Y:S01]  /*4980*/  UISETP.NE.AND UP2, UPT, UR4, 0x1, UPT ;  /* 0x000000010400788c */ /* 0x000fe2000bf45270 */
[----:B------:R-:W-:-:S10]  /*4990*/  UMOV UR12, URZ ;  /* 0x000000ff000c7c82 */ /* 0x000fd40008000000 */
.L_x_96:
[C---:B------:R-:W-:Y:S02]  /*49a0*/  LEA R12, R14.reuse, UR24, 0x3 ;  /* 0x000000180e0c7c11 */ /* 0x040fe4000f8e18ff */
[----:B------:R-:W-:Y:S02]  /*49b0*/  SHF.L.U32 R9, R13, 0x1f, RZ ;  /* 0x0000001f0d097819 */ /* 0x000fe400000006ff */
[----:B------:R-:W-:Y:S02]  /*49c0*/  LEA R10, R14, UR24, 0x4 ;  /* 0x000000180e0a7c11 */ /* 0x000fe4000f8e20ff */
[----:B---3--:R-:W3:Y:S02]  /*49d0*/  SYNCS.PHASECHK.TRANS64.TRYWAIT P0, [R12+URZ+0x80], R9 ;  /* 0x000080090c0075a7 */ /* 0x008ee400080011ff */
[----:B---3--:R-:W-:Y:S05]  /*49e0*/  @!P0 BRA `(.L_x_88) ;  /* 0x0000004000f48947 */ /* 0x008fea0003800000 */
.L_x_165:
[----:B---3--:R-:W3:Y:S01]  /*49f0*/  LDS.128 R8, [R10+0x110] ;  /* 0x000110000a087984 */ /* 0x008ee20000000c00 */
[----:B------:R-:W-:Y:S01]  /*4a00*/  UISETP.GE.AND UP0, UPT, UR42, 0x1, UPT ;  /* 0x000000012a00788c */ /* 0x000fe2000bf06270 */
[----:B------:R-:W-:Y:S01]  /*4a10*/  @!PT LDS RZ, [RZ] ;  /* 0x00000000fffff984 */ /* 0x000fe20000000800 */
[----:B------:R-:W-:Y:S01]  /*4a20*/  @!PT LDS RZ, [RZ] ;  /* 0x00000000fffff984 */ /* 0x000fe20000000800 */
[----:B------:R-:W-:Y:S01]  /*4a30*/  @!PT LDS RZ, [RZ] ;  /* 0x00000000fffff984 */ /* 0x000fe20000000800 */
[----:B------:R-:W-:Y:S01]  /*4a40*/  @!PT LDS RZ, [RZ] ;  /* 0x00000000fffff984 */ /* 0x000fe20000000800 */
[----:B------:R1:W-:Y:S06]  /*4a50*/  MEMBAR.ALL.CTA ;  /* 0x0000000000007992 */ /* 0x0003ec0000008000 */
[----:B-1----:R-:W1:Y:S01]  /*4a60*/  FENCE.VIEW.ASYNC.S ;  /* 0x00000000000073c6 */ /* 0x002e620000000000 */
[----:B---3--:R-:W-:Y:S11]  /*4a70*/  LOP3.LUT P0, RZ, R10, 0x1, RZ, 0xc0, !PT ;  /* 0x000000010aff7812 */ /* 0x008ff6000780c0ff */
[----:B------:R-:W-:Y:S02]  /*4a80*/  @!UPT UIADD3 URZ, UPT, UPT, URZ, URZ, URZ ;  /* 0x000000fffffff290 */ /* 0x000fe4000fffe0ff */
[----:B-1----:R-:W-:Y:S01]  /*4a90*/  VOTEU.ANY UP1, P0 ;  /* 0x0000000000ff7886 */ /* 0x002fe20000020100 */
[----:B------:R-:W-:Y:S11]  /*4aa0*/  PLOP3.LUT P0, PT, PT, PT, UP1, 0x80, 0x8 ;  /* 0x000000000008781c */ /* 0x000ff60003f0f018 */
[----:B------:R-:W-:Y:S02]  /*4ab0*/  @!UPT UIADD3 URZ, UPT, UPT, URZ, URZ, URZ ;  /* 0x000000fffffff290 */ /* 0x000fe4000fffe0ff */
[----:B------:R-:W-:Y:S02]  /*4ac0*/  @P0 SHF.R.U32.HI R0, RZ, 0x10, R9 ;  /* 0x00000010ff000819 */ /* 0x000fe40000011609 */
[----:B------:R-:W-:Y:S02]  /*4ad0*/  @P0 MOV R6, R8 ;  /* 0x0000000800060202 */ /* 0x000fe40000000f00 */
[----:B------:R-:W-:Y:S01]  /*4ae0*/  @P0 R2UR UR4, R0 ;  /* 0x00000000000402ca */ /* 0x000fe200000e0000 */
[----:B------:R-:W-:Y:S01]  /*4af0*/  VIADD R0, R12, 0x90 ;  /* 0x000000900c007836 */ /* 0x000fe20000000000 */
[----:B------:R-:W-:Y:S02]  /*4b00*/  @P0 LOP3.LUT R8, R9, 0xffff, RZ, 0xc0, !PT ;  /* 0x0000ffff09080812 */ /* 0x000fe400078ec0ff */
[----:B------:R-:W-:Y:S02]  /*4b10*/  @P0 R2UR UR6, R6 ;  /* 0x00000000060602ca */ /* 0x000fe400000e0000 */
[----:B------:R-:W-:Y:S02]  /*4b20*/  PRMT R0, RZ, 0x654, R0 ;  /* 0x00000654ff007816 */ /* 0x000fe40000000000 */
[----:B------:R-:W-:Y:S02]  /*4b30*/  @P0 R2UR UR5, R8 ;  /* 0x00000000080502ca */ /* 0x000fe400000e0000 */
[----:B------:R1:W-:Y:S03]  /*4b40*/  SYNCS.ARRIVE.TRANS64.RED.A1T0 RZ, [R0+URZ], RZ ;  /* 0x000000ff00ff79a7 */ /* 0x0003e600081004ff */
[----:B------:R-:W-:Y:S04]  /*4b50*/  @UP1 UMOV UR27, UR4 ;  /* 0x00000004001b1c82 */ /* 0x000fe80008000000 */
[----:B------:R-:W-:Y:S04]  /*4b60*/  @UP1 UMOV UR14, UR6 ;  /* 0x00000006000e1c82 */ /* 0x000fe80008000000 */
[----:B------:R-:W-:Y:S01]  /*4b70*/  @UP1 UMOV UR13, UR5 ;  /* 0x00000005000d1c82 */ /* 0x000fe20008000000 */
[----:B------:R-:W-:Y:S05]  /*4b80*/  BRA.U !UP0, `(.L_x_89) ;  /* 0x0000000108a47547 */ /* 0x000fea000b800000 */
[----:B------:R-:W-:Y:S02]  /*4b90*/  UIMAD.WIDE.U32 UR8, UR13, UR31, URZ ;  /* 0x0000001f0d0872a5 */ /* 0x000fe4000f8e00ff */
[----:B------:R-:W-:Y:S02]  /*4ba0*/  UIMAD.WIDE.U32 UR10, UR14, UR28, URZ ;  /* 0x0000001c0e0a72a5 */ /* 0x000fe4000f8e00ff */
[----:B------:R-:W-:Y:S02]  /*4bb0*/  USEL UR4, UR32, UR34, !UP5 ;  /* 0x0000002220047287 */ /* 0x000fe4000e800000 */
[----:B------:R-:W-:Y:S02]  /*4bc0*/  USEL UR7, UR33, UR35, !UP6 ;  /* 0x0000002321077287 */ /* 0x000fe4000f000000 */
[----:B------:R-:W-:Y:S02]  /*4bd0*/  UIMAD.WIDE.U32 UR18, UR4, UR16, URZ ;  /* 0x00000010041272a5 */ /* 0x000fe4000f8e00ff */
[----:B------:R-:W-:Y:S01]  /*4be0*/  UIMAD.WIDE.U32 UR20, UR7, UR16, URZ ;  /* 0x00000010071472a5 */ /* 0x000fe2000f8e00ff */
[----:B------:R-:W-:Y:S02]  /*4bf0*/  UMOV UR5, UR9 ;  /* 0x0000000900057c82 */ /* 0x000fe40008000000 */
[----:B------:R-:W-:Y:S03]  /*4c00*/  USHF.R.U32.HI UR6, URZ, UR38, UR5 ;  /* 0x00000026ff067299 */ /* 0x000fe60008011605 */
[----:B------:R-:W-:Y:S01]  /*4c10*/  UMOV UR5, UR11 ;  /* 0x0000000b00057c82 */ /* 0x000fe20008000000 */
[----:B------:R-:W-:Y:S02]  /*4c20*/  USEL UR6, UR13, UR6, !UP5 ;  /* 0x000000060d067287 */ /* 0x000fe4000e800000 */
[----:B------:R-:W-:Y:S02]  /*4c30*/  USHF.R.U32.HI UR8, URZ, UR29, UR5 ;  /* 0x0000001dff087299 */ /* 0x000fe40008011605 */
[----:B------:R-:W-:Y:S01]  /*4c40*/  UIMAD.WIDE.U32 UR10, UR6, UR16, URZ ;  /* 0x00000010060a72a5 */ /* 0x000fe2000f8e00ff */
[----:B------:R-:W-:Y:S02]  /*4c50*/  UMOV UR5, UR19 ;  /* 0x0000001300057c82 */ /* 0x000fe40008000000 */
[----:B------:R-:W-:Y:S03]  /*4c60*/  @UP4 USHF.R.U32.HI UR4, URZ, UR17, UR5 ;  /* 0x00000011ff044299 */ /* 0x000fe60008011605 */
[----:B------:R-:W-:Y:S01]  /*4c70*/  UMOV UR5, UR21 ;  /* 0x0000001500057c82 */ /* 0x000fe20008000000 */
[----:B------:R-:W-:Y:S02]  /*4c80*/  UIMAD UR4, UR42, UR4, URZ ;  /* 0x000000042a0472a4 */ /* 0x000fe4000f8e02ff */
[----:B------:R-:W-:Y:S02]  /*4c90*/  @UP4 USHF.R.U32.HI UR7, URZ, UR17, UR5 ;  /* 0x00000011ff074299 */ /* 0x000fe40008011605 */
[----:B------:R-:W-:Y:S02]  /*4ca0*/  USEL UR5, UR14, UR8, !UP6 ;  /* 0x000000080e057287 */ /* 0x000fe4000f000000 */
[----:B------:R-:W-:Y:S02]  /*4cb0*/  UIMAD UR8, UR42, UR7, URZ ;  /* 0x000000072a0872a4 */ /* 0x000fe4000f8e02ff */
[----:B------:R-:W-:Y:S03]  /*4cc0*/  UISETP.GE.AND UP0, UPT, UR6, UR4, UPT ;  /* 0x000000040600728c */ /* 0x000fe6000bf06270 */
[----:B------:R-:W-:Y:S01]  /*4cd0*/  UMOV UR4, UR11 ;  /* 0x0000000b00047c82 */ /* 0x000fe20008000000 */
[----:B------:R-:W-:Y:S02]  /*4ce0*/  UISETP.GE.OR UP0, UPT, UR5, UR8, UP0 ;  /* 0x000000080500728c */ /* 0x000fe40008706670 */
[----:B------:R-:W-:Y:S02]  /*4cf0*/  USHF.R.U32.HI UR4, URZ, UR17, UR4 ;  /* 0x00000011ff047299 */ /* 0x000fe40008011604 */
[----:B------:R-:W-:Y:S02]  /*4d00*/  UIMAD.WIDE.U32 UR8, UR5, UR16, URZ ;  /* 0x00000010050872a5 */ /* 0x000fe4000f8e00ff */
[----:B------:R-:W-:Y:S04]  /*4d10*/  USEL UR10, UR6, UR4, !UP4 ;  /* 0x00000004060a7287 */ /* 0x000fe8000e000000 */
[----:B------:R-:W-:Y:S01]  /*4d20*/  UIADD3 UR11, UPT, UPT, -UR10, URZ, URZ ;  /* 0x000000ff0a0b7290 */ /* 0x000fe2000fffe1ff */
[----:B------:R-:W-:Y:S02]  /*4d30*/  @!UP0 UMOV UR4, UR9 ;  /* 0x0000000900048c82 */ /* 0x000fe40008000000 */
[----:B------:R-:W-:Y:S02]  /*4d40*/  @!UP0 USHF.R.U32.HI UR4, URZ, UR17, UR4 ;  /* 0x00000011ff048299 */ /* 0x000fe40008011604 */
[----:B------:R-:W-:Y:S02]  /*4d50*/  UIMAD UR8, UR42, UR11, UR6 ;  /* 0x0000000b2a0872a4 */ /* 0x000fe4000f8e0206 */
[----:B------:R-:W-:Y:S04]  /*4d60*/  @!UP0 USEL UR4, UR5, UR4, !UP4 ;  /* 0x0000000405048287 */ /* 0x000fe8000e000000 */
[----:B------:R-:W-:Y:S02]  /*4d70*/  @!UP0 UIMAD UR8, UR7, UR8, UR4 ;  /* 0x00000008070882a4 */ /* 0x000fe4000f8e0204 */
[----:B------:R-:W-:Y:S02]  /*4d80*/  @!UP0 UIADD3 UR9, UPT, UPT, UR10, -UR4, URZ ;  /* 0x800000040a098290 */ /* 0x000fe4000fffe0ff */
[----:B------:R-:W-:Y:S02]  /*4d90*/  UIADD3 UR4, UPT, UPT, -UR5, URZ, URZ ;  /* 0x000000ff05047290 */ /* 0x000fe4000fffe1ff */
[----:B------:R-:W-:Y:S02]  /*4da0*/  UIADD3 UR7, UPT, UPT, -UR6, URZ, URZ ;  /* 0x000000ff06077290 */ /* 0x000fe4000fffe1ff */
[----:B------:R-:W-:Y:S02]  /*4db0*/  @!UP0 UIMAD UR6, UR9, UR42, UR5 ;  /* 0x0000002a090682a4 */ /* 0x000fe4000f8e0205 */
[----:B------:R-:W-:Y:S02]  /*4dc0*/  UIMAD UR14, UR15, UR4, UR14 ;  /* 0x000000040f0e72a4 */ /* 0x000fe4000f8e020e */
[----:B------:R-:W-:Y:S01]  /*4dd0*/  UIMAD UR13, UR30, UR7, UR13 ;  /* 0x000000071e0d72a4 */ /* 0x000fe2000f8e020d */
[----:B------:R-:W-:Y:S02]  /*4de0*/  @!UP0 UMOV UR5, UR8 ;  /* 0x0000000800058c82 */ /* 0x000fe40008000000 */
[----:B------:R-:W-:Y:S02]  /*4df0*/  UIMAD UR14, UR5, UR15, UR14 ;  /* 0x0000000f050e72a4 */ /* 0x000fe4000f8e020e */
[----:B------:R-:W-:Y:S11]  /*4e00*/  UIMAD UR13, UR6, UR30, UR13 ;  /* 0x0000001e060d72a4 */ /* 0x000ff6000f8e020d */
[----:B------:R-:W-:Y:S01]  /*4e10*/  @!UPT UIADD3 URZ, UPT, UPT, URZ, URZ, URZ ;  /* 0x000000fffffff290 */ /* 0x000fe2000fffe0ff */
.L_x_89:
[----:B------:R-:W3:Y:S01]  /*4e20*/  @!UP2 LDCU.128 UR20, c[0x0][0xb10] ;  /* 0x00016200ff14a7ac */ /* 0x000ee20008000c00 */
[C---:B--2---:R-:W-:Y:S02]  /*4e30*/  ISETP.NE.U32.AND P1, PT, R4.reuse, RZ, PT ;  /* 0x000000ff0400720c */ /* 0x044fe40003f25070 */
[----:B------:R-:W-:Y:S02]  /*4e40*/  ISETP.NE.U32.AND P0, PT, R4, RZ, PT ;  /* 0x000000ff0400720c */ /* 0x000fe40003f05070 */
[C---:B------:R-:W-:Y:S02]  /*4e50*/  ISETP.NE.AND.EX P1, PT, R5.reuse, RZ, PT, P1 ;  /* 0x000000ff0500720c */ /* 0x040fe40003f25310 */
[----:B------:R-:W-:Y:S01]  /*4e60*/  ISETP.NE.AND.EX P0, PT, R5, RZ, PT, P0 ;  /* 0x000000ff0500720c */ /* 0x000fe20003f05300 */
[----:B------:R-:W2:Y:S01]  /*4e70*/  @!UP2 LDCU UR5, c[0x0][0xb0c] ;  /* 0x00016180ff05a7ac */ /* 0x000ea20008000800 */
[----:B------:R-:W-:Y:S02]  /*4e80*/  USHF.L.U32 UR11, UR25, 0x7, URZ ;  /* 0x00000007190b7899 */ /* 0x000fe400080006ff */
[----:B------:R-:W-:Y:S02]  /*4e90*/  USHF.L.U32 UR10, UR26, 0x6, URZ ;  /* 0x000000061a0a7899 */ /* 0x000fe400080006ff */
[----:B---3--:R-:W-:Y:S07]  /*4ea0*/  UIMAD.WIDE.U32 UR6, UR14, UR20, URZ ;  /* 0x000000140e0672a5 */ /* 0x008fee000f8e00ff */
[----:B------:R-:W-:Y:S01]  /*4eb0*/  @!UP2 UMOV UR4, UR7 ;  /* 0x000000070004ac82 */ /* 0x000fe20008000000 */
[----:B--2---:R-:W-:Y:S02]  /*4ec0*/  @!UP2 UISETP.NE.AND UP0, UPT, UR5, 0x1, UPT ;  /* 0x000000010500a88c */ /* 0x004fe4000bf05270 */
[----:B------:R-:W-:Y:S02]  /*4ed0*/  @!UP2 USHF.R.U32.HI UR4, URZ, UR21, UR4 ;  /* 0x00000015ff04a299 */ /* 0x000fe40008011604 */
[----:B------:R-:W-:Y:S02]  /*4ee0*/  UIMAD.WIDE.U32 UR6, UR13, UR23, URZ ;  /* 0x000000170d0672a5 */ /* 0x000fe4000f8e00ff */
[----:B------:R-:W-:Y:S02]  /*4ef0*/  @!UP2 USEL UR8, UR14, UR4, !UP0 ;  /* 0x000000040e08a287 */ /* 0x000fe4000c000000 */
[----:B------:R-:W-:Y:S03]  /*4f00*/  @!UP2 UISETP.NE.AND UP0, UPT, UR22, 0x1, UPT ;  /* 0x000000011600a88c */ /* 0x000fe6000bf05270 */
[----:B------:R-:W-:Y:S02]  /*4f10*/  @!UP2 UMOV UR6, UR7 ;  /* 0x000000070006ac82 */ /* 0x000fe40008000000 */
[----:B------:R-:W2:Y:S02]  /*4f20*/  @!UP2 LDCU UR4, c[0x0][0xb20] ;  /* 0x00016400ff04a7ac */ /* 0x000ea40008000800 */
[----:B--2---:R-:W-:Y:S04]  /*4f30*/  @!UP2 USHF.R.U32.HI UR6, URZ, UR4, UR6 ;  /* 0x00000004ff06a299 */ /* 0x004fe80008011606 */
[----:B------:R-:W-:Y:S04]  /*4f40*/  @!UP2 USEL UR6, UR13, UR6, !UP0 ;  /* 0x000000060d06a287 */ /* 0x000fe8000c000000 */
[----:B------:R-:W-:Y:S02]  /*4f50*/  @!UP2 UIADD3 UR4, UPT, UPT, -UR8, UR6, URZ ;  /* 0x000000060804a290 */ /* 0x000fe4000fffe1ff */
[----:B------:R-:W-:Y:S02]  /*4f60*/  @!UP2 UIADD3 UR6, UPT, UPT, UR8, -UR6, URZ ;  /* 0x800000060806a290 */ /* 0x000fe4000fffe0ff */
[----:B------:R-:W-:Y:S02]  /*4f70*/  @!UP2 UIMAD UR14, UR4, UR5, UR14 ;  /* 0x00000005040ea2a4 */ /* 0x000fe4000f8e020e */
[----:B------:R-:W-:Y:S01]  /*4f80*/  @!UP2 UIMAD UR13, UR6, UR22, UR13 ;  /* 0x00000016060da2a4 */ /* 0x000fe2000f8e020d */
[----:B------:R-:W-:Y:S11]  /*4f90*/  BRA.U UP3, `(.L_x_90) ;  /* 0x0000000103107547 */ /* 0x000ff6000b800000 */
[----:B-1----:R-:W-:Y:S04]  /*4fa0*/  MOV R0, UR37 ;  /* 0x0000002500007c02 */ /* 0x002fe80008000f00 */
[----:B------:R-:W-:Y:S04]  /*4fb0*/  SHF.L.U32 R9, R0, 0x1f, RZ ;  /* 0x0000001f00097819 */ /* 0x000fe800000006ff */
[----:B------:R-:W1:Y:S02]  /*4fc0*/  SYNCS.PHASECHK.TRANS64.TRYWAIT P2, [UR24+0x78], R9 ;  /* 0x00007809ff0075a7 */ /* 0x000e640008041118 */
[----:B-1----:R-:W-:Y:S05]  /*4fd0*/  @!P2 BRA `(.L_x_91) ;  /* 0x0000003c008ca947 */ /* 0x002fea0003800000 */
.L_x_90:
[----:B------:R-:W-:Y:S05]  /*4fe0*/  @!P1 BRA `(.L_x_92) ;  /* 0x0000000000309947 */ /* 0x000fea0003800000 */
[----:B----4-:R-:W-:Y:S01]  /*4ff0*/  ISETP.NE.U32.AND P1, PT, R2, RZ, PT ;  /* 0x000000ff0200720c */ /* 0x010fe20003f25070 */
[----:B------:R-:W2:Y:S01]  /*5000*/  LDCU.64 UR4, c[0x0][0x358] ;  /* 0x00006b00ff0477ac */ /* 0x000ea20008000a00 */
[----:B------:R-:W-:Y:S02]  /*5010*/  IMAD.MOV.U32 R84, RZ, RZ, 0x1 ;  /* 0x00000001ff547424 */ /* 0x000fe400078e00ff */
[----:B------:R-:W-:Y:S11]  /*5020*/  ISETP.NE.AND.EX P1, PT, R3, RZ, PT, P1 ;  /* 0x000000ff0300720c */ /* 0x000ff60003f25310 */
[----:B------:R-:W-:Y:S02]  /*5030*/  @!UPT UIADD3 URZ, UPT, UPT, URZ, URZ, URZ ;  /* 0x000000fffffff290 */ /* 0x000fe4000fffe0ff */
[----:B-1----:R-:W1:Y:S01]  /*5040*/  @P1 LDC.64 R8, c[0x0][0x888] ;  /* 0x00022200ff081b82 */ /* 0x002e620000000a00 */
[----:B------:R-:W-:Y:S04]  /*5050*/  @P1 IMAD R0, R4, UR36, RZ ;  /* 0x0000002404001c24 */ /* 0x000fe8000f8e02ff */
[----:B-1----:R-:W-:Y:S04]  /*5060*/  @P1 IMAD.WIDE R8, R0, 0x4, R8 ;  /* 0x0000000400081825 */ /* 0x002fe800078e0208 */
[----:B------:R-:W-:Y:S01]  /*5070*/  HFMA2 R0, -RZ, RZ, 0, 5.9604644775390625e-08 ;  /* 0x00000001ff007431 */ /* 0x000fe200000001ff */
[----:B--2--5:R2:W5:Y:S04]  /*5080*/  @P1 LDG.E R41, desc[UR4][R8.64] ;  /* 0x0000000408291981 */ /* 0x024568000c1e1900 */
[----:B------:R-:W-:Y:S01]  /*5090*/  @!P1 PRMT R84, R0, 0x7610, R84 ;  /* 0x0000761000549816 */ /* 0x000fe20000000054 */
[----:B--2---:R-:W3:Y:S06]  /*50a0*/  @!P1 LDC R41, c[0x0][0x880] ;  /* 0x00022000ff299b82 */ /* 0x004eec0000000800 */
.L_x_92:
[----:B---3-5:R-:W-:Y:S01]  /*50b0*/  @!P0 FSETP.EQ.AND P1, PT, R41, RZ, PT ;  /* 0x000000ff2900820b */ /* 0x028fe20003f22000 */
[----:B------:R-:W-:Y:S01]  /*50c0*/  @!UPT UIADD3 URZ, UPT, UPT, URZ, URZ, URZ ;  /* 0x000000fffffff290 */ /* 0x000fe2000fffe0ff */
[----:B------:R-:W-:Y:S11]  /*50d0*/  @!P0 BRA `(.L_x_93) ;  /* 0x0000000000188947 */ /* 0x000ff60003800000 */
[----:B------:R-:W-:Y:S02]  /*50e0*/  LOP3.LUT P0, RZ, R84, 0xff, RZ, 0xc0, !PT ;  /* 0x000000ff54ff7812 */ /* 0x000fe4000780c0ff */
[----:B----4-:R-:W-:Y:S04]  /*50f0*/  ISETP.NE.U32.AND P1, PT, R2, RZ, PT ;  /* 0x000000ff0200720c */ /* 0x010fe80003f25070 */
[----:B------:R-:W-:Y:S04]  /*5100*/  ISETP.NE.AND.EX P1, PT, R3, RZ, PT, P1 ;  /* 0x000000ff0300720c */ /* 0x000fe80003f25310 */
[----:B------:R-:W-:Y:S03]  /*5110*/  PLOP3.LUT P1, PT, P1, PT, PT, 0x8, 0x80 ;  /* 0x000000000080781c */ /* 0x000fe60000f2e170 */
[----:B------:R-:W-:Y:S11]  /*5120*/  @P0 FSETP.EQ.AND P1, PT, R41, RZ, PT ;  /* 0x000000ff2900020b */ /* 0x000ff60003f22000 */
[----:B------:R-:W-:Y:S02]  /*5130*/  @!UPT UIADD3 URZ, UPT, UPT, URZ, URZ, URZ ;  /* 0x000000fffffff290 */ /* 0x000fe4000fffe0ff */
.L_x_93:
[----:B------:R-:W-:Y:S01]  /*5140*/  ULEA UR4, UR12, UR24, 0x3 ;  /* 0x000000180c047291 */ /* 0x000fe2000f8e18ff */
[----:B-1----:R-:W-:Y:S02]  /*5150*/  SHF.L.U32 R9, R15, 0x1f, RZ ;  /* 0x0000001f0f097819 */ /* 0x002fe400000006ff */
[----:B------:R-:W-:Y:S04]  /*5160*/  ELECT P0, URZ, PT ;  /* 0x0000000000ff782f */ /* 0x000fe80003800000 */
[----:B------:R-:W-:Y:S02]  /*5170*/  PLOP3.LUT P1, PT, P1, P0, PT, 0xf2, 0x2f ;  /* 0x00000000002f781c */ /* 0x000fe40000f21e72 */
[----:B------:R-:W1:Y:S11]  /*5180*/  SYNCS.PHASECHK.TRANS64.TRYWAIT P2, [UR4+0x58], R9 ;  /* 0x00005809ff0075a7 */ /* 0x000e760008041104 */
[----:B------:R-:W-:Y:S05]  /*5190*/  @!P1 IADD3 R8, P0, PT, R16, 0x580, RZ ;  /* 0x0000058010089810 */ /* 0x000fea0007f1e0ff */
[----:B------:R-:W-:Y:S01]  /*51a0*/  @!P1 IMAD.X R6, RZ, RZ, R17, P0 ;  /* 0x000000ffff069224 */ /* 0x000fe200000e0611 */
[----:B-1----:R-:W-:Y:S07]  /*51b0*/  @!P2 BRA `(.L_x_94) ;  /* 0x0000003c002ca947 */ /* 0x002fee0003800000 */
.L_x_168:
[----:B------:R-:W-:Y:S01]  /*51c0*/  @!P1 R2UR UR7, R6 ;  /* 0x00000000060792ca */ /* 0x000fe200000e0000 */
[----:B------:R-:W-:Y:S01]  /*51d0*/  UIADD3 UR5, UPT, UPT, UR12, 0x1, URZ ;  /* 0x000000010c057890 */ /* 0x000fe2000fffe0ff */
[----:B------:R-:W-:Y:S01]  /*51e0*/  @!P1 R2UR UR6, R8 ;  /* 0x00000000080692ca */ /* 0x000fe200000e0000 */
[----:B------:R-:W-:Y:S01]  /*51f0*/  UIADD3 UR9, UPT, UPT, UR4, 0x40, URZ ;  /* 0x0000004004097890 */ /* 0x000fe2000fffe0ff */
[----:B------:R-:W-:Y:S01]  /*5200*/  @!P1 IMAD.MOV.U32 R6, RZ, RZ, 0x2000 ;  /* 0x00002000ff069424 */ /* 0x000fe200078e00ff */
[----:B------:R-:W-:Y:S01]  /*5210*/  UISETP.NE.AND UP0, UPT, UR5, 0x3, UPT ;  /* 0x000000030500788c */ /* 0x000fe2000bf05270 */
[----:B------:R-:W-:Y:S01]  /*5220*/  VIADD R14, R14, 0x1 ;  /* 0x000000010e0e7836 */ /* 0x000fe20000000000 */
[----:B------:R-:W-:Y:S01]  /*5230*/  UMOV UR22, 0x0 ;  /* 0x0000000000167882 */ /* 0x000fe20000000000 */
[----:B------:R-:W-:Y:S01]  /*5240*/  UMOV UR23, 0x10000000 ;  /* 0x1000000000177882 */ /* 0x000fe20000000000 */
[----:B------:R-:W-:Y:S04]  /*5250*/  UPRMT UR20, UR55, 0x654, UR9 ;  /* 0x0000065437147896 */ /* 0x000fe80008000009 */
[----:B-1----:R-:W-:Y:S01]  /*5260*/  IMAD.U32 R9, RZ, RZ, UR7 ;  /* 0x00000007ff097e24 */ /* 0x002fe2000f8e00ff */
[----:B------:R-:W-:Y:S01]  /*5270*/  USEL UR7, URZ, 0x1, UP0 ;  /* 0x00000001ff077887 */ /* 0x000fe20008000000 */
[----:B------:R-:W-:Y:S01]  /*5280*/  IMAD.U32 R8, RZ, RZ, UR6 ;  /* 0x00000006ff087e24 */ /* 0x000fe2000f8e00ff */
[----:B------:R-:W-:Y:S02]  /*5290*/  USEL UR6, UR5, URZ, UP0 ;  /* 0x000000ff05067287 */ /* 0x000fe40008000000 */
[----:B------:R-:W-:Y:S01]  /*52a0*/  VOTEU.ALL UP0, P1 ;  /* 0x0000000000ff7886 */ /* 0x000fe20000800000 */
[----:B------:R-:W-:Y:S02]  /*52b0*/  @!P1 R2UR UR19, R9 ;  /* 0x00000000091392ca */ /* 0x000fe400000e0000 */
[----:B------:R-:W-:Y:S02]  /*52c0*/  @!P1 R2UR UR18, R8 ;  /* 0x00000000081292ca */ /* 0x000fe400000e0000 */
[----:B------:R-:W-:Y:S01]  /*52d0*/  @!UP0 ULEA UR5, UR12, UR24, 0xd ;  /* 0x000000180c058291 */ /* 0x000fe2000f8e68ff */
[----:B------:R-:W-:Y:S02]  /*52e0*/  LOP3.LUT R15, R15, UR7, RZ, 0x3c, !PT ;  /* 0x000000070f0f7c12 */ /* 0x000fe4000f8e3cff */
[----:B------:R-:W-:Y:S01]  /*52f0*/  UMOV UR12, UR36 ;  /* 0x00000024000c7c82 */ /* 0x000fe20008000000 */
[----:B------:R-:W-:Y:S01]  /*5300*/  @!UP0 UIADD3 UR8, UPT, UPT, UR5, 0x200, URZ ;  /* 0x0000020005088890 */ /* 0x000fe2000fffe0ff */
[----:B------:R-:W-:Y:S01]  /*5310*/  SHF.L.U32 R0, R15, 0x1f, RZ ;  /* 0x0000001f0f007819 */ /* 0x000fe200000006ff */
[----:B------:R-:W-:Y:S01]  /*5320*/  VOTEU.ALL UP0, P1 ;  /* 0x0000000000ff7886 */ /* 0x000fe20000800000 */
[----:B------:R-:W-:Y:S06]  /*5330*/  ULEA UR5, UR6, UR24, 0x3 ;  /* 0x0000001806057291 */ /* 0x000fec000f8e18ff */
[----:B------:R1:W-:Y:S01]  /*5340*/  @!UP0 UTMALDG.3D [UR8], [UR18], desc[UR22] ;  /* 0x00001608120085b4 */ /* 0x0003e20008011000 */
[----:B------:R1:W-:Y:S01]  /*5350*/  @!P1 SYNCS.ARRIVE.TRANS64.RED.A0TR RZ, [UR4+0x40], R6 ;  /* 0x00004006ffff99a7 */ /* 0x0003e20008300404 */
[----:B------:R-:W-:Y:S01]  /*5360*/  SYNCS.ARRIVE.TRANS64.RED.A1T0 RZ, [UR20], RZ ;  /* 0x000000ffffff79a7 */ /* 0x000fe20008100414 */
[----:B------:R-:W2:Y:S02]  /*5370*/  SYNCS.PHASECHK.TRANS64.TRYWAIT P0, [UR5+0x58], R0 ;  /* 0x00005800ff0075a7 */ /* 0x000ea40008001105 */
[----:B-12---:R-:W-:Y:S05]  /*5380*/  @!P0 BRA `(.L_x_95) ;  /* 0x0000003800d08947 */ /* 0x006fea0003800000 */
.L_x_170:
[----:B------:R-:W-:Y:S01]  /*5390*/  UIADD3 UR9, UPT, UPT, UR5, 0x40, URZ ;  /* 0x0000004005097890 */ /* 0x000fe2000fffe0ff */
[----:B------:R-:W-:Y:S01]  /*53a0*/  @!P1 IADD3 R6, P0, PT, R16, 0x580, RZ ;  /* 0x0000058010069810 */ /* 0x000fe20007f1e0ff */
[----:B------:R-:W-:Y:S01]  /*53b0*/  UPLOP3.LUT UP3, UPT, UPT, UPT, UPT, 0x80, 0x8 ;  /* 0x000000000008789c */ /* 0x000fe20003f6f070 */
[----:B------:R-:W-:Y:S01]  /*53c0*/  R2UR UR23, R86 ;  /* 0x00000000561772ca */ /* 0x000fe200000e0000 */
[----:B------:R-:W-:Y:S01]  /*53d0*/  UMOV UR20, 0x0 ;  /* 0x0000000000147882 */ /* 0x000fe20000000000 */
[----:B------:R-:W-:Y:S01]  /*53e0*/  @!P1 R2UR UR7, R6 ;  /* 0x00000000060792ca */ /* 0x000fe200000e0000 */
[----:B-1----:R-:W-:Y:S01]  /*53f0*/  @!P1 IMAD.X R0, RZ, RZ, R17, P0 ;  /* 0x000000ffff009224 */ /* 0x002fe200000e0611 */
[----:B------:R-:W-:Y:S01]  /*5400*/  UMOV UR21, 0x10000000 ;  /* 0x1000000000157882 */ /* 0x000fe20000000000 */
[----:B------:R-:W-:Y:S01]  /*5410*/  UMOV UR12, UR36 ;  /* 0x00000024000c7c82 */ /* 0x000fe20008000000 */
[----:B------:R-:W-:Y:S01]  /*5420*/  VOTEU.ALL UP0, P1 ;  /* 0x0000000000ff7886 */ /* 0x000fe20000800000 */
[----:B------:R-:W-:Y:S01]  /*5430*/  R2UR UR22, R87 ;  /* 0x00000000571672ca */ /* 0x000fe200000e0000 */
[----:B------:R-:W-:Y:S01]  /*5440*/  UMOV UR36, UR27 ;  /* 0x0000001b00247c82 */ /* 0x000fe20008000000 */
[----:B------:R-:W-:Y:S02]  /*5450*/  @!P1 R2UR UR4, R0 ;  /* 0x00000000000492ca */ /* 0x000fe400000e0000 */
[----:B------:R-:W-:Y:S01]  /*5460*/  @!UP0 UIADD3 UR10, UPT, UPT, UR10, 0x20, URZ ;  /* 0x000000200a0a8890 */ /* 0x000fe2000fffe0ff */
[C---:B------:R-:W-:Y:S01]  /*5470*/  ISETP.NE.AND P0, PT, R14.reuse, 0x2, PT ;  /* 0x000000020e00780c */ /* 0x040fe20003f05270 */
[----:B------:R-:W-:Y:S02]  /*5480*/  UIADD3 UR26, UPT, UPT, UR13, UR23, URZ ;  /* 0x000000170d1a7290 */ /* 0x000fe4000fffe0ff */
[----:B------:R-:W-:Y:S01]  /*5490*/  IMAD.U32 R8, RZ, RZ, UR7 ;  /* 0x00000007ff087e24 */ /* 0x000fe2000f8e00ff */
[----:B------:R-:W-:Y:S02]  /*54a0*/  SEL R0, RZ, 0x1, P0 ;  /* 0x00000001ff007807 */ /* 0x000fe40000000000 */
[----:B------:R-:W-:Y:S02]  /*54b0*/  SEL R14, R14, RZ, P0 ;  /* 0x000000ff0e0e7207 */ /* 0x000fe40000000000 */
[----:B------:R-:W-:Y:S01]  /*54c0*/  @!P1 R2UR UR18, R8 ;  /* 0x00000000081292ca */ /* 0x000fe200000e0000 */
[----:B------:R-:W-:Y:S01]  /*54d0*/  UIADD3 UR25, UPT, UPT, UR14, UR22, URZ ;  /* 0x000000160e197290 */ /* 0x000fe2000fffe0ff */
[----:B------:R-:W-:Y:S01]  /*54e0*/  IMAD.U32 R9, RZ, RZ, UR4 ;  /* 0x00000004ff097e24 */ /* 0x000fe2000f8e00ff */
[----:B------:R-:W-:Y:S01]  /*54f0*/  @!UP0 ULEA UR4, UR6, UR24, 0xd ;  /* 0x0000001806048291 */ /* 0x000fe2000f8e68ff */
[----:B------:R-:W-:Y:S03]  /*5500*/  LOP3.LUT R13, R13, R0, RZ, 0x3c, !PT ;  /* 0x000000000d0d7212 */ /* 0x000fe600078e3cff */
[----:B------:R-:W-:Y:S01]  /*5510*/  @!P1 R2UR UR19, R9 ;  /* 0x00000000091392ca */ /* 0x000fe200000e0000 */
[----:B------:R-:W-:Y:S01]  /*5520*/  @!UP0 UIADD3 UR8, UPT, UPT, UR4, 0x200, URZ ;  /* 0x0000020004088890 */ /* 0x000fe2000fffe0ff */
[----:B------:R-:W-:Y:S01]  /*5530*/  VOTEU.ALL UP0, P1 ;  /* 0x0000000000ff7886 */ /* 0x000fe20000800000 */
[----:B------:R-:W-:Y:S10]  /*5540*/  UPRMT UR4, UR55, 0x654, UR9 ;  /* 0x0000065437047896 */ /* 0x000ff40008000009 */
[----:B------:R1:W-:Y:S01]  /*5550*/  @!UP0 UTMALDG.3D [UR8], [UR18], desc[UR20] ;  /* 0x00001408120085b4 */ /* 0x0003e20008011000 */
[----:B------:R3:W-:Y:S01]  /*5560*/  @!P1 SYNCS.ARRIVE.TRANS64.RED.A0TR RZ, [UR5+0x40], R7 ;  /* 0x00004007ffff99a7 */ /* 0x0007e20008300405 */
[----:B------:R-:W-:Y:S01]  /*5570*/  SYNCS.ARRIVE.TRANS64.RED.A1T0 RZ, [UR4], RZ ;  /* 0x000000ffffff79a7 */ /* 0x000fe20008100404 */
[----:B------:R-:W-:Y:S04]  /*5580*/  UIADD3 UR4, UPT, UPT, UR6, 0x1, URZ ;  /* 0x0000000106047890 */ /* 0x000fe8000fffe0ff */
[----:B------:R-:W-:Y:S04]  /*5590*/  UISETP.NE.AND UP0, UPT, UR4, 0x3, UPT ;  /* 0x000000030400788c */ /* 0x000fe8000bf05270 */
[----:B------:R-:W-:Y:S06]  /*55a0*/  USEL UR5, URZ, 0x1, UP0 ;  /* 0x00000001ff057887 */ /* 0x000fec0008000000 */
[----:B------:R-:W-:Y:S01]  /*55b0*/  LOP3.LUT R15, R15, UR5, RZ, 0x3c, !PT ;  /* 0x000000050f0f7c12 */ /* 0x000fe2000f8e3cff */
[----:B-1----:R-:W-:Y:S01]  /*55c0*/  USEL UR12, UR4, URZ, UP0 ;  /* 0x000000ff040c7287 */ /* 0x002fe20008000000 */
[----:B------:R-:W-:Y:S11]  /*55d0*/  BRA.U UP1, `(.L_x_96) ;  /* 0xfffffff101f07547 */ /* 0x000ff6000b83ffff */
[----:B------:R-:W-:Y:S01]  /*55e0*/  UIADD3 UR24, UPT, UPT, UR24, 0x58, URZ ;  /* 0x0000005818187890 */ /* 0x000fe2000fffe0ff */
[----:B----4-:R-:W-:-:S03]  /*55f0*/  SHF.L.U32 R3, R15, 0x1f, RZ ;  /* 0x0000001f0f037819 */ /* 0x010fc600000006ff */
[----:B------:R-:W-:-:S09]  /*5600*/  ULEA UR4, UR12, UR24, 0x3 ;  /* 0x000000180c047291 */ /* 0x000fd2000f8e18ff */
[----:B------:R-:W1:Y:S02]  /*5610*/  SYNCS.PHASECHK.TRANS64.TRYWAIT P0, [UR4], R3 ;  /* 0x00000003ff0075a7 */ /* 0x000e640008001104 */
[----:B-1----:R-:W-:Y:S05]  /*5620*/  @!P0 BRA `(.L_x_97) ;  /* 0x0000003800408947 */ /* 0x002fea0003800000 */
.L_x_172:
        /* <DEDUP_REMOVED lines=9> */
.L_x_174:
        /* <DEDUP_REMOVED lines=8> */
.L_x_99:
[----:B-1----:R1:W2:Y:S02]  /*5740*/  SYNCS.PHASECHK.TRANS64.TRYWAIT P0, [R0+URZ], R3 ;  /* 0x00000003000075a7 */ /* 0x0022a400080011ff */
[----:B--2---:R-:W-:Y:S05]  /*5750*/  @!P0 NANOSLEEP.SYNCS 0x989680 ;  /* 0x009896800000895d */ /* 0x004fea0003900000 */
[----:B------:R-:W2:Y:S02]  /*5760*/  @!P0 SYNCS.PHASECHK.TRANS64 P0, [R0+URZ], R3 ;  /* 0x00000003000085a7 */ /* 0x000ea400080010ff */
[----:B--2---:R-:W-:Y:S05]  /*5770*/  @P0 EXIT ;  /* 0x000000000000094d */ /* 0x004fea0003800000 */
[----:B------:R-:W-:Y:S05]  /*5780*/  BRA `(.L_x_99) ;  /* 0xfffffffc00ec7947 */ /* 0x000fea000383ffff */
.L_x_87:
[----:B------:R-:W-:-:S06]  /*5790*/  UISETP.GE.AND UP0, UPT, UR18, 0x4, UPT ;  /* 0x000000041200788c */ /* 0x000fcc000bf06270 */
[----:B------:R-:W-:-:S13]  /*57a0*/  PLOP3.LUT P0, PT, PT, PT, UP0, 0x80, 0x8 ;  /* 0x000000000008781c */ /* 0x000fda0003f0f008 */
[----:B------:R-:W-:Y:S05]  /*57b0*/  @!P0 EXIT ;  /* 0x000000000000894d */ /* 0x000fea0003800000 */
[----:B------:R-:W-:Y:S01]  /*57c0*/  BAR.SYNC.DEFER_BLOCKING 0x6, 0xa0 ;  /* 0x0182800000007b1d */ /* 0x000fe20000010000 */
[C---:B------:R-:W-:Y:S01]  /*57d0*/  IMAD.SHL.U32 R2, R92.reuse, 0x20, RZ ;  /* 0x000000205c027824 */ /* 0x040fe200078e00ff */
[C---:B------:R-:W-:Y:S01]  /*57e0*/  LOP3.LUT R93, R92.reuse, 0x2, RZ, 0xc0, !PT ;  /* 0x000000025c5d7812 */ /* 0x040fe200078ec0ff */
[C---:B------:R-:W-:Y:S01]  /*57f0*/  IMAD.SHL.U32 R97, R92.reuse, 0x4, RZ ;  /* 0x000000045c617824 */ /* 0x040fe200078e00ff */
[C---:B------:R-:W-:Y:S01]  /*5800*/  LOP3.LUT R98, R92.reuse, 0x60, RZ, 0xc0, !PT ;  /* 0x000000605c627812 */ /* 0x040fe200078ec0ff */
[----:B------:R-:W-:Y:S01]  /*5810*/  IMAD.U32 R37, R92, 0x10000, RZ ;  /* 0x000100005c257824 */ /* 0x000fe200078e00ff */
[----:B------:R-:W-:Y:S01]  /*5820*/  UMOV UR47, 0x400 ;  /* 0x00000400002f7882 */ /* 0x000fe20000000000 */
[----:B------:R-:W1:Y:S01]  /*5830*/  LDCU.64 UR4, c[0x0][0x890] ;  /* 0x00011200ff0477ac */ /* 0x000e620008000a00 */
[----:B------:R-:W2:Y:S01]  /*5840*/  LDC.64 R78, c[0x0][0x8b0] ;  /* 0x00022c00ff4e7b82 */ /* 0x000ea20000000a00 */
[----:B------:R-:W-:Y:S01]  /*5850*/  LOP3.LUT R4, R2, 0xc0, RZ, 0xc0, !PT ;  /* 0x000000c002047812 */ /* 0x000fe200078ec0ff */
[----:B------:R-:W-:Y:S01]  /*5860*/  HFMA2 R36, -RZ, RZ, 0, 0 ;  /* 0x00000000ff247431 */ /* 0x000fe200000001ff */
[----:B------:R-:W-:Y:S01]  /*5870*/  ULEA UR47, UR55, UR47, 0x18 ;  /* 0x0000002f372f7291 */ /* 0x000fe2000f8ec0ff */
[----:B------:R-:W-:-:S02]  /*5880*/  LOP3.LUT R92, R92, 0x4, RZ, 0xc0, !PT ;  /* 0x000000045c5c7812 */ /* 0x000fc400078ec0ff */
[----:B------:R-:W-:Y:S02]  /*5890*/  CS2R R94, SRZ ;  /* 0x00000000005e7805 */ /* 0x000fe4000001ff00 */
[----:B------:R-:W-:Y:S01]  /*58a0*/  LOP3.LUT R97, R4, 0x18, R97, 0xf8, !PT ;  /* 0x0000001804617812 */ /* 0x000fe200078ef861 */
[----:B------:R-:W-:Y:S01]  /*58b0*/  IMAD.MOV.U32 R91, RZ, RZ, RZ ;  /* 0x000000ffff5b7224 */ /* 0x000fe200078e00ff */
[----:B------:R-:W3:Y:S01]  /*58c0*/  LDC.64 R76, c[0x0][0x8a8] ;  /* 0x00022a00ff4c7b82 */ /* 0x000ee20000000a00 */
[----:B------:R-:W-:Y:S01]  /*58d0*/  LOP3.LUT R37, R37, 0x600000, RZ, 0xc0, !PT ;  /* 0x0060000025257812 */ /* 0x000fe200078ec0ff */
[----:B------:R-:W-:Y:S01]  /*58e0*/  IMAD.MOV R93, RZ, RZ, -R93 ;  /* 0x000000ffff5d7224 */ /* 0x000fe200078e0a5d */
[C---:B------:R-:W-:Y:S01]  /*58f0*/  IADD3 R96, PT, PT, -R92.reuse, 0x2, RZ ;  /* 0x000000025c607810 */ /* 0x040fe20007ffe1ff */
[----:B------:R-:W4:Y:S01]  /*5900*/  LDCU UR63, c[0x0][0x370] ;  /* 0x00006e00ff3f77ac */ /* 0x000f220008000800 */
[----:B------:R-:W-:Y:S02]  /*5910*/  LOP3.LUT R97, R97, 0xf20, R2, 0xf8, !PT ;  /* 0x00000f2061617812 */ /* 0x000fe400078ef802 */
[----:B------:R-:W-:Y:S01]  /*5920*/  IADD3 R92, PT, PT, -R92, RZ, RZ ;  /* 0x000000ff5c5c7210 */ /* 0x000fe20007ffe1ff */
[----:B------:R-:W4:Y:S01]  /*5930*/  LDS R0, [UR47+0x130] ;  /* 0x0001302fff007984 */ /* 0x000f220008000800 */
[----:B-1----:R-:W-:Y:S01]  /*5940*/  IMAD.U32 R100, RZ, RZ, UR4 ;  /* 0x00000004ff647e24 */ /* 0x002fe2000f8e00ff */
[----:B------:R-:W-:Y:S01]  /*5950*/  UIADD3 UR4, UPT, UPT, UR47, 0x200, URZ ;  /* 0x000002002f047890 */ /* 0x000fe2000fffe0ff */
[----:B------:R-:W-:Y:S01]  /*5960*/  IMAD.U32 R99, RZ, RZ, UR5 ;  /* 0x00000005ff637e24 */ /* 0x000fe2000f8e00ff */
[----:B------:R-:W-:Y:S01]  /*5970*/  UMOV UR54, 0x1 ;  /* 0x0000000100367882 */ /* 0x000fe20000000000 */
[----:B------:R-:W-:Y:S01]  /*5980*/  IMAD.SHL.U32 R96, R96, 0x10, RZ ;  /* 0x0000001060607824 */ /* 0x000fe200078e00ff */
[----:B------:R-:W-:Y:S01]  /*5990*/  UMOV UR46, URZ ;  /* 0x000000ff002e7c82 */ /* 0x000fe20008000000 */
[----:B------:R-:W1:Y:S01]  /*59a0*/  LDCU UR43, c[0x0][0xb0c] ;  /* 0x00016180ff2b77ac */ /* 0x000e620008000800 */
[----:B------:R-:W-:Y:S01]  /*59b0*/  IMAD.U32 R102, RZ, RZ, UR4 ;  /* 0x00000004ff667e24 */ /* 0x000fe2000f8e00ff */
[----:B------:R-:W-:Y:S01]  /*59c0*/  LEA R97, R97, UR4, 0x1 ;  /* 0x0000000461617c11 */ /* 0x000fe2000f8e08ff */
[----:B------:R-:W1:Y:S01]  /*59d0*/  LDCU UR39, c[0x0][0xb30] ;  /* 0x00016600ff2777ac */ /* 0x000e620008000800 */
[----:B------:R-:W1:Y:S01]  /*59e0*/  LDCU.64 UR60, c[0x0][0x888] ;  /* 0x00011100ff3c77ac */ /* 0x000e620008000a00 */
[----:B------:R-:W1:Y:S01]  /*59f0*/  LDCU.64 UR40, c[0x0][0xb28] ;  /* 0x00016500ff2877ac */ /* 0x000e620008000a00 */
[----:B------:R-:W1:Y:S01]  /*5a00*/  LDCU.128 UR56, c[0x0][0xb10] ;  /* 0x00016200ff3877ac */ /* 0x000e620008000c00 */
[----:B------:R-:W1:Y:S01]  /*5a10*/  LDCU UR62, c[0x0][0x374] ;  /* 0x00006e80ff3e77ac */ /* 0x000e620008000800 */
[----:B------:R-:W-:Y:S01]  /*5a20*/  UMOV UR53, URZ ;  /* 0x000000ff00357c82 */ /* 0x000fe20008000000 */
[----:B------:R-:W-:Y:S01]  /*5a30*/  UMOV UR52, URZ ;  /* 0x000000ff00347c82 */ /* 0x000fe20008000000 */
[----:B-1234-:R-:W-:-:S07]  /*5a40*/  IMAD.IADD R37, R0, 0x1, R37 ;  /* 0x0000000100257824 */ /* 0x01efce00078e0225 */
.L_x_130:
[C---:B------:R-:W-:Y:S02]  /*5a50*/  LEA R0, R91.reuse, UR47, 0x3 ;  /* 0x0000002f5b007c11 */ /* 0x040fe4000f8e18ff */
[----:B------:R-:W-:Y:S02]  /*5a60*/  SHF.L.U32 R3, R94, 0x1f, RZ ;  /* 0x0000001f5e037819 */ /* 0x000fe400000006ff */
[----:B------:R-:W-:Y:S02]  /*5a70*/  LEA R5, R91, UR47, 0x4 ;  /* 0x0000002f5b057c11 */ /* 0x000fe4000f8e20ff */
[----:B-1----:R-:W1:Y:S02]  /*5a80*/  SYNCS.PHASECHK.TRANS64.TRYWAIT P0, [R0+URZ+0x80], R3 ;  /* 0x00008003000075a7 */ /* 0x002e6400080011ff */
[----:B-1----:R-:W-:Y:S05]  /*5a90*/  @!P0 BRA `(.L_x_100) ;  /* 0x0000003400548947 */ /* 0x002fea0003800000 */
.L_x_175:
[----:B------:R-:W-:Y:S01]  /*5aa0*/  R2UR UR7, R101 ;  /* 0x00000000650772ca */ /* 0x000fe200000e0000 */
[----:B------:R-:W2:Y:S01]  /*5ab0*/  LDS.128 R4, [R5+0x110] ;  /* 0x0001100005047984 */ /* 0x000ea20000000c00 */
[----:B-1----:R-:W-:Y:S01]  /*5ac0*/  VIADD R0, R0, 0x90 ;  /* 0x0000009000007836 */ /* 0x002fe20000000000 */
[----:B------:R-:W-:Y:S04]  /*5ad0*/  UISETP.GE.AND UP0, UPT, UR42, 0x1, UPT ;  /* 0x000000012a00788c */ /* 0x000fe8000bf06270 */
[----:B------:R-:W-:Y:S01]  /*5ae0*/  PRMT R0, RZ, 0x654, R0 ;  /* 0x00000654ff007816 */ /* 0x000fe20000000000 */
[----:B------:R-:W-:Y:S01]  /*5af0*/  @!PT LDS RZ, [RZ] ;  /* 0x00000000fffff984 */ /* 0x000fe20000000800 */
[----:B------:R-:W-:Y:S01]  /*5b00*/  @!PT LDS RZ, [RZ] ;  /* 0x00000000fffff984 */ /* 0x000fe20000000800 */
[----:B------:R-:W-:Y:S01]  /*5b10*/  @!PT LDS RZ, [RZ] ;  /* 0x00000000fffff984 */ /* 0x000fe20000000800 */
[----:B------:R-:W-:Y:S01]  /*5b20*/  @!PT LDS RZ, [RZ] ;  /* 0x00000000fffff984 */ /* 0x000fe20000000800 */
[----:B------:R1:W-:Y:S06]  /*5b30*/  MEMBAR.ALL.CTA ;  /* 0x0000000000007992 */ /* 0x0003ec0000008000 */
[----:B-1----:R-:W1:Y:S02]  /*5b40*/  FENCE.VIEW.ASYNC.S ;  /* 0x00000000000073c6 */ /* 0x002e640000000000 */
[----:B-1----:R1:W-:Y:S01]  /*5b50*/  SYNCS.ARRIVE.TRANS64.RED.A1T0 RZ, [R0+URZ], RZ ;  /* 0x000000ff00ff79a7 */ /* 0x0023e200081004ff */
[----:B--2---:R-:W-:Y:S11]  /*5b60*/  LOP3.LUT P0, RZ, R6, 0x1, RZ, 0xc0, !PT ;  /* 0x0000000106ff7812 */ /* 0x004ff6000780c0ff */
[----:B------:R-:W-:Y:S02]  /*5b70*/  @!UPT UIADD3 URZ, UPT, UPT, URZ, URZ, URZ ;  /* 0x000000fffffff290 */ /* 0x000fe4000fffe0ff */
[----:B------:R-:W-:Y:S01]  /*5b80*/  VOTEU.ANY UP1, P0 ;  /* 0x0000000000ff7886 */ /* 0x000fe20000020100 */
[----:B------:R-:W-:Y:S01]  /*5b90*/  PLOP3.LUT P0, PT, PT, PT, UP1, 0x80, 0x8 ;  /* 0x000000000008781c */ /* 0x000fe20003f0f018 */
[----:B------:R-:W-:Y:S06]  /*5ba0*/  UP2UR UR4, UPR, URZ, 0x2 ;  /* 0x00000002ff047883 */ /* 0x000fec0008000000 */
[----:B------:R-:W-:Y:S06]  /*5bb0*/  IMAD.U32 R103, RZ, RZ, UR4 ;  /* 0x00000004ff677e24 */ /* 0x000fec000f8e00ff */
[----:B------:R-:W-:Y:S02]  /*5bc0*/  @P0 SHF.R.U32.HI R2, RZ, 0x10, R5 ;  /* 0x00000010ff020819 */ /* 0x000fe40000011605 */
[----:B------:R-:W-:Y:S02]  /*5bd0*/  @P0 MOV R3, R4 ;  /* 0x0000000400030202 */ /* 0x000fe40000000f00 */
[----:B------:R-:W-:Y:S02]  /*5be0*/  @P0 R2UR UR4, R2 ;  /* 0x00000000020402ca */ /* 0x000fe400000e0000 */
[----:B------:R-:W-:Y:S02]  /*5bf0*/  @P0 LOP3.LUT R4, R5, 0xffff, RZ, 0xc0, !PT ;  /* 0x0000ffff05040812 */ /* 0x000fe400078ec0ff */
[----:B------:R-:W-:Y:S02]  /*5c00*/  @P0 R2UR UR6, R3 ;  /* 0x00000000030602ca */ /* 0x000fe400000e0000 */
[----:B------:R-:W-:Y:S07]  /*5c10*/  @P0 R2UR UR5, R4 ;  /* 0x00000000040502ca */ /* 0x000fee00000e0000 */
[----:B------:R-:W-:Y:S02]  /*5c20*/  @UP1 UMOV UR7, UR4 ;  /* 0x0000000400071c82 */ /* 0x000fe40008000000 */
[----:B------:R-:W-:Y:S02]  /*5c30*/  IMAD.U32 R101, RZ, RZ, UR7 ;  /* 0x00000007ff657e24 */ /* 0x000fe4000f8e00ff */
[----:B------:R-:W-:Y:S02]  /*5c40*/  @UP1 UMOV UR38, UR6 ;  /* 0x0000000600261c82 */ /* 0x000fe40008000000 */
[----:B------:R-:W-:Y:S01]  /*5c50*/  @UP1 UMOV UR37, UR5 ;  /* 0x0000000500251c82 */ /* 0x000fe20008000000 */
[----:B-1----:R-:W-:Y:S05]  /*5c60*/  BRA.U !UP0, `(.L_x_101) ;  /* 0x0000000108cc7547 */ /* 0x002fea000b800000 */
[----:B------:R-:W1:Y:S01]  /*5c70*/  LDCU UR12, c[0x0][0xb20] ;  /* 0x00016400ff0c77ac */ /* 0x000e620008000800 */
[----:B------:R-:W-:Y:S02]  /*5c80*/  UIMAD.WIDE.U32 UR4, UR62, UR59, URZ ;  /* 0x0000003b3e0472a5 */ /* 0x000fe4000f8e00ff */
[----:B------:R-:W-:Y:S02]  /*5c90*/  UIMAD.WIDE.U32 UR6, UR63, UR56, URZ ;  /* 0x000000383f0672a5 */ /* 0x000fe4000f8e00ff */
[----:B------:R-:W-:Y:S02]  /*5ca0*/  UISETP.NE.AND UP0, UPT, UR58, 0x1, UPT ;  /* 0x000000013a00788c */ /* 0x000fe4000bf05270 */
[----:B------:R-:W-:Y:S02]  /*5cb0*/  UIMAD.WIDE.U32 UR8, UR37, UR59, URZ ;  /* 0x0000003b250872a5 */ /* 0x000fe4000f8e00ff */
[----:B------:R-:W-:Y:S02]  /*5cc0*/  UIMAD.WIDE.U32 UR10, UR38, UR56, URZ ;  /* 0x00000038260a72a5 */ /* 0x000fe4000f8e00ff */
[----:B------:R-:W-:Y:S02]  /*5cd0*/  UISETP.NE.AND UP1, UPT, UR43, 0x1, UPT ;  /* 0x000000012b00788c */ /* 0x000fe4000bf25270 */
[----:B------:R-:W-:Y:S01]  /*5ce0*/  UISETP.NE.AND UP2, UPT, UR42, 0x1, UPT ;  /* 0x000000012a00788c */ /* 0x000fe2000bf45270 */
[----:B------:R-:W-:Y:S02]  /*5cf0*/  UMOV UR4, UR5 ;  /* 0x0000000500047c82 */ /* 0x000fe40008000000 */
[----:B-1----:R-:W-:Y:S03]  /*5d00*/  USHF.R.U32.HI UR5, URZ, UR12, UR4 ;  /* 0x0000000cff057299 */ /* 0x002fe60008011604 */
[----:B------:R-:W-:Y:S02]  /*5d10*/  UMOV UR4, UR7 ;  /* 0x0000000700047c82 */ /* 0x000fe40008000000 */
[----:B------:R-:W-:Y:S02]  /*5d20*/  USHF.R.U32.HI UR7, URZ, UR57, UR4 ;  /* 0x00000039ff077299 */ /* 0x000fe40008011604 */
[----:B------:R-:W-:Y:S02]  /*5d30*/  USEL UR4, UR62, UR5, !UP0 ;  /* 0x000000053e047287 */ /* 0x000fe4000c000000 */
[----:B------:R-:W-:Y:S01]  /*5d40*/  USEL UR7, UR63, UR7, !UP1 ;  /* 0x000000073f077287 */ /* 0x000fe2000c800000 */
[----:B------:R-:W-:Y:S01]  /*5d50*/  UMOV UR5, UR9 ;  /* 0x0000000900057c82 */ /* 0x000fe20008000000 */
[----:B------:R-:W-:Y:S02]  /*5d60*/  UIMAD.WIDE.U32 UR8, UR4, UR40, URZ ;  /* 0x00000028040872a5 */ /* 0x000fe4000f8e00ff */
[----:B------:R-:W-:Y:S03]  /*5d70*/  USHF.R.U32.HI UR6, URZ, UR12, UR5 ;  /* 0x0000000cff067299 */ /* 0x000fe60008011605 */
[----:B------:R-:W-:Y:S01]  /*5d80*/  UMOV UR5, UR11 ;  /* 0x0000000b00057c82 */ /* 0x000fe20008000000 */
[----:B------:R-:W-:Y:S02]  /*5d90*/  UIMAD.WIDE.U32 UR10, UR7, UR40, URZ ;  /* 0x00000028070a72a5 */ /* 0x000fe4000f8e00ff */
[----:B------:R-:W-:Y:S02]  /*5da0*/  USHF.R.U32.HI UR12, URZ, UR57, UR5 ;  /* 0x00000039ff0c7299 */ /* 0x000fe40008011605 */
[----:B------:R-:W-:Y:S01]  /*5db0*/  USEL UR6, UR37, UR6, !UP0 ;  /* 0x0000000625067287 */ /* 0x000fe2000c000000 */
[----:B------:R-:W-:Y:S02]  /*5dc0*/  UMOV UR5, UR9 ;  /* 0x0000000900057c82 */ /* 0x000fe40008000000 */
[----:B------:R-:W-:Y:S01]  /*5dd0*/  UMOV UR10, UR11 ;  /* 0x0000000b000a7c82 */ /* 0x000fe20008000000 */
[----:B------:R-:W-:Y:S02]  /*5de0*/  @UP2 USHF.R.U32.HI UR4, URZ, UR41, UR5 ;  /* 0x00000029ff042299 */ /* 0x000fe40008011605 */
[----:B------:R-:W-:Y:S02]  /*5df0*/  @UP2 USHF.R.U32.HI UR7, URZ, UR41, UR10 ;  /* 0x00000029ff072299 */ /* 0x000fe4000801160a */
[----:B------:R-:W-:Y:S02]  /*5e00*/  UIMAD UR4, UR42, UR4, URZ ;  /* 0x000000042a0472a4 */ /* 0x000fe4000f8e02ff */
[----:B------:R-:W-:Y:S02]  /*5e10*/  UIMAD.WIDE.U32 UR10, UR6, UR40, URZ ;  /* 0x00000028060a72a5 */ /* 0x000fe4000f8e00ff */
[----:B------:R-:W-:Y:S02]  /*5e20*/  USEL UR5, UR38, UR12, !UP1 ;  /* 0x0000000c26057287 */ /* 0x000fe4000c800000 */
[----:B------:R-:W-:Y:S02]  /*5e30*/  UIMAD UR8, UR42, UR7, URZ ;  /* 0x000000072a0872a4 */ /* 0x000fe4000f8e02ff */
[----:B------:R-:W-:Y:S03]  /*5e40*/  UISETP.GE.AND UP0, UPT, UR6, UR4, UPT ;  /* 0x000000040600728c */ /* 0x000fe6000bf06270 */
[----:B------:R-:W-:Y:S01]  /*5e50*/  UMOV UR4, UR11 ;  /* 0x0000000b00047c82 */ /* 0x000fe20008000000 */
[----:B------:R-:W-:Y:S02]  /*5e60*/  UISETP.GE.OR UP0, UPT, UR5, UR8, UP0 ;  /* 0x000000080500728c */ /* 0x000fe40008706670 */
[----:B------:R-:W-:Y:S02]  /*5e70*/  USHF.R.U32.HI UR4, URZ, UR41, UR4 ;  /* 0x00000029ff047299 */ /* 0x000fe40008011604 */
[----:B------:R-:W-:Y:S02]  /*5e80*/  UIMAD.WIDE.U32 UR8, UR5, UR40, URZ ;  /* 0x00000028050872a5 */ /* 0x000fe4000f8e00ff */
[----:B------:R-:W-:Y:S02]  /*5e90*/  USEL UR11, UR6, UR4, !UP2 ;  /* 0x00000004060b7287 */ /* 0x000fe4000d000000 */
[----:B------:R-:W-:Y:S02]  /*5ea0*/  UIADD3 UR8, UPT, UPT, -UR5, URZ, URZ ;  /* 0x000000ff05087290 */ /* 0x000fe4000fffe1ff */
[----:B------:R-:W-:Y:S01]  /*5eb0*/  UIADD3 UR10, UPT, UPT, -UR11, URZ, URZ ;  /* 0x000000ff0b0a7290 */ /* 0x000fe2000fffe1ff */
[----:B------:R-:W-:Y:S01]  /*5ec0*/  @!UP0 UMOV UR4, UR9 ;  /* 0x0000000900048c82 */ /* 0x000fe20008000000 */
[----:B------:R-:W-:Y:S02]  /*5ed0*/  UIADD3 UR9, UPT, UPT, -UR6, URZ, URZ ;  /* 0x000000ff06097290 */ /* 0x000fe4000fffe1ff */
[----:B------:R-:W-:Y:S02]  /*5ee0*/  @!UP0 USHF.R.U32.HI UR4, URZ, UR41, UR4 ;  /* 0x00000029ff048299 */ /* 0x000fe40008011604 */
[----:B------:R-:W-:Y:S02]  /*5ef0*/  UIMAD UR10, UR42, UR10, UR6 ;  /* 0x0000000a2a0a72a4 */ /* 0x000fe4000f8e0206 */
[----:B------:R-:W-:Y:S04]  /*5f00*/  @!UP0 USEL UR4, UR5, UR4, !UP2 ;  /* 0x0000000405048287 */ /* 0x000fe8000d000000 */
[----:B------:R-:W-:Y:S02]  /*5f10*/  @!UP0 UIMAD UR10, UR7, UR10, UR4 ;  /* 0x0000000a070a82a4 */ /* 0x000fe4000f8e0204 */
[----:B------:R-:W-:Y:S02]  /*5f20*/  @!UP0 UIADD3 UR11, UPT, UPT, UR11, -UR4, URZ ;  /* 0x800000040b0b8290 */ /* 0x000fe4000fffe0ff */
[----:B------:R-:W-:Y:S02]  /*5f30*/  UIMAD UR7, UR43, UR8, UR38 ;  /* 0x000000082b0772a4 */ /* 0x000fe4000f8e0226 */
[----:B------:R-:W-:Y:S02]  /*5f40*/  @!UP0 UIMAD UR6, UR11, UR42, UR5 ;  /* 0x0000002a0b0682a4 */ /* 0x000fe4000f8e0205 */
[----:B------:R-:W-:Y:S01]  /*5f50*/  UIMAD UR4, UR58, UR9, UR37 ;  /* 0x000000093a0472a4 */ /* 0x000fe2000f8e0225 */
[----:B------:R-:W-:Y:S02]  /*5f60*/  @!UP0 UMOV UR5, UR10 ;  /* 0x0000000a00058c82 */ /* 0x000fe40008000000 */
[----:B------:R-:W-:Y:S02]  /*5f70*/  UIMAD UR38, UR5, UR43, UR7 ;  /* 0x0000002b052672a4 */ /* 0x000fe4000f8e0207 */
[----:B------:R-:W-:Y:S11]  /*5f80*/  UIMAD UR37, UR6, UR58, UR4 ;  /* 0x0000003a062572a4 */ /* 0x000ff6000f8e0204 */
[----:B------:R-:W-:Y:S01]  /*5f90*/  @!UPT UIADD3 URZ, UPT, UPT, URZ, URZ, URZ ;  /* 0x000000fffffff290 */ /* 0x000fe2000fffe0ff */
.L_x_101:
[----:B------:R-:W-:Y:S01]  /*5fa0*/  UISETP.NE.AND UP0, UPT, UR39, 0x1, UPT ;  /* 0x000000012700788c */ /* 0x000fe2000bf05270 */
[----:B------:R-:W-:Y:S01]  /*5fb0*/  R2UR UR11, R102 ;  /* 0x00000000660b72ca */ /* 0x000fe200000e0000 */
[----:B------:R-:W-:Y:S01]  /*5fc0*/  USHF.L.U32 UR50, UR25, 0x7, URZ ;  /* 0x0000000719327899 */ /* 0x000fe200080006ff */
[----:B------:R-:W-:Y:S01]  /*5fd0*/  IADD3 R91, PT, PT, R91, 0x1, RZ ;  /* 0x000000015b5b7810 */ /* 0x000fe20007ffe0ff */
[----:B------:R-:W-:Y:S07]  /*5fe0*/  USHF.L.U32 UR49, UR26, 0x6, URZ ;  /* 0x000000061a317899 */ /* 0x000fee00080006ff */
[----:B------:R-:W1:Y:S01]  /*5ff0*/  @!UP0 LDCU.128 UR12, c[0x0][0xb10] ;  /* 0x00016200ff0c87ac */ /* 0x000e620008000c00 */
[----:B------:R-:W2:Y:S01]  /*6000*/  @!UP0 LDCU UR5, c[0x0][0xb0c] ;  /* 0x00016180ff0587ac */ /* 0x000ea20008000800 */
[----:B------:R-:W3:Y:S01]  /*6010*/  @!UP0 LDCU UR10, c[0x0][0xb20] ;  /* 0x00016400ff0a87ac */ /* 0x000ee20008000800 */
[----:B-1----:R-:W-:Y:S02]  /*6020*/  UIMAD.WIDE.U32 UR8, UR38, UR12, URZ ;  /* 0x0000000c260872a5 */ /* 0x002fe4000f8e00ff */
[----:B------:R-:W-:Y:S02]  /*6030*/  UIMAD.WIDE.U32 UR6, UR37, UR15, URZ ;  /* 0x0000000f250672a5 */ /* 0x000fe4000f8e00ff */
[----:B------:R-:W-:Y:S03]  /*6040*/  @!UP0 UISETP.NE.AND UP1, UPT, UR14, 0x1, UPT ;  /* 0x000000010e00888c */ /* 0x000fe6000bf25270 */
[----:B------:R-:W-:Y:S01]  /*6050*/  @!UP0 UMOV UR4, UR9 ;  /* 0x0000000900048c82 */ /* 0x000fe20008000000 */
[----:B--2---:R-:W-:Y:S02]  /*6060*/  @!UP0 UISETP.NE.AND UP2, UPT, UR5, 0x1, UPT ;  /* 0x000000010500888c */ /* 0x004fe4000bf45270 */
[----:B------:R-:W-:Y:S01]  /*6070*/  @!UP0 USHF.R.U32.HI UR4, URZ, UR13, UR4 ;  /* 0x0000000dff048299 */ /* 0x000fe20008011604 */
[----:B------:R-:W-:Y:S02]  /*6080*/  @!UP0 UMOV UR6, UR7 ;  /* 0x0000000700068c82 */ /* 0x000fe40008000000 */
[----:B---3--:R-:W-:Y:S02]  /*6090*/  @!UP0 USHF.R.U32.HI UR6, URZ, UR10, UR6 ;  /* 0x0000000aff068299 */ /* 0x008fe40008011606 */
[----:B------:R-:W-:Y:S02]  /*60a0*/  @!UP0 USEL UR7, UR38, UR4, !UP2 ;  /* 0x0000000426078287 */ /* 0x000fe4000d000000 */
[----:B------:R-:W-:Y:S04]  /*60b0*/  @!UP0 USEL UR6, UR37, UR6, !UP1 ;  /* 0x0000000625068287 */ /* 0x000fe8000c800000 */
[----:B------:R-:W-:Y:S02]  /*60c0*/  @!UP0 UIADD3 UR4, UPT, UPT, -UR7, UR6, URZ ;  /* 0x0000000607048290 */ /* 0x000fe4000fffe1ff */
[----:B------:R-:W-:Y:S02]  /*60d0*/  @!UP0 UIADD3 UR6, UPT, UPT, UR7, -UR6, URZ ;  /* 0x8000000607068290 */ /* 0x000fe4000fffe0ff */
[----:B------:R-:W-:Y:S02]  /*60e0*/  @!UP0 UIMAD UR38, UR4, UR5, UR38 ;  /* 0x00000005042682a4 */ /* 0x000fe4000f8e0226 */
[----:B------:R-:W-:Y:S02]  /*60f0*/  @!UP0 UIMAD UR37, UR6, UR14, UR37 ;  /* 0x0000000e062582a4 */ /* 0x000fe4000f8e0225 */
[----:B------:R-:W-:Y:S09]  /*6100*/  ULOP3.LUT UP0, URZ, UR11, 0x1b0, URZ, 0xc0, !UPT ;  /* 0x000001b00bff7892 */ /* 0x000ff2000f80c0ff */
[----:B------:R-:W-:Y:S05]  /*6110*/  BRA.U !UP0, `(.L_x_102) ;  /* 0x00000001087c7547 */ /* 0x000fea000b800000 */
[----:B------:R-:W1:Y:S01]  /*6120*/  LDCU.64 UR8, c[0x4][0x80] ;  /* 0x01001000ff0877ac */ /* 0x000e620008000a00 */
[----:B------:R-:W-:Y:S01]  /*6130*/  MOV R2, 0x0 ;  /* 0x0000000000027802 */ /* 0x000fe20000000f00 */
[----:B------:R-:W-:Y:S02]  /*6140*/  HFMA2 R12, -RZ, RZ, 0, 5.9604644775390625e-08 ;  /* 0x00000001ff0c7431 */ /* 0x000fe400000001ff */
[----:B------:R-:W-:Y:S01]  /*6150*/  IMAD.MOV.U32 R8, RZ, RZ, 0x70 ;  /* 0x00000070ff087424 */ /* 0x000fe200078e00ff */
[----:B------:R2:W3:Y:S01]  /*6160*/  LDC.64 R14, c[0x4][R2] ;  /* 0x01000000020e7b82 */ /* 0x0004e20000000a00 */
[----:B------:R-:W4:Y:S01]  /*6170*/  LDCU.64 UR6, c[0x4][0x88] ;  /* 0x01001100ff0677ac */ /* 0x000f220008000a00 */
[----:B------:R-:W-:Y:S01]  /*6180*/  IMAD.MOV.U32 R13, RZ, RZ, RZ ;  /* 0x000000ffff0d7224 */ /* 0x000fe200078e00ff */
[----:B------:R-:W2:Y:S01]  /*6190*/  LDCU.64 UR4, c[0x4][0x8] ;  /* 0x01000100ff0477ac */ /* 0x000ea20008000a00 */
[----:B-1----:R-:W-:Y:S01]  /*61a0*/  MOV R5, UR9 ;  /* 0x0000000900057c02 */ /* 0x002fe20008000f00 */
[----:B------:R-:W-:Y:S01]  /*61b0*/  IMAD.U32 R4, RZ, RZ, UR8 ;  /* 0x00000008ff047e24 */ /* 0x000fe2000f8e00ff */
[----:B----4-:R-:W-:Y:S01]  /*61c0*/  MOV R7, UR7 ;  /* 0x0000000700077c02 */ /* 0x010fe20008000f00 */
[----:B------:R-:W-:Y:S01]  /*61d0*/  IMAD.U32 R6, RZ, RZ, UR6 ;  /* 0x00000006ff067e24 */ /* 0x000fe2000f8e00ff */
[----:B--2---:R-:W-:Y:S01]  /*61e0*/  MOV R11, UR5 ;  /* 0x00000005000b7c02 */ /* 0x004fe20008000f00 */
[----:B------:R-:W-:Y:S02]  /*61f0*/  IMAD.U32 R10, RZ, RZ, UR4 ;  /* 0x00000004ff0a7e24 */ /* 0x000fe4000f8e00ff */
[----:B------:R-:W-:Y:S07]  /*6200*/  LEPC R20, `(.L_x_103) ;  /* 0x000000001014794e */ /* 0x000fee0000000000 */
[----:B---3-5:R-:W-:Y:S05]  /*6210*/  CALL.ABS.NOINC R14 ;  /* 0x000000000e007343 */ /* 0x028fea0003c00000 */
.L_x_103:
[----:B------:R-:W1:Y:S01]  /*6220*/  LDCU.64 UR8, c[0x4][0x80] ;  /* 0x01001000ff0877ac */ /* 0x000e620008000a00 */
[----:B------:R-:W2:Y:S01]  /*6230*/  LDC.64 R2, c[0x4][R2] ;  /* 0x0100000002027b82 */ /* 0x000ea20000000a00 */
[----:B------:R-:W-:Y:S02]  /*6240*/  HFMA2 R12, -RZ, RZ, 0, 5.9604644775390625e-08 ;  /* 0x00000001ff0c7431 */ /* 0x000fe400000001ff */
[----:B------:R-:W-:Y:S02]  /*6250*/  IMAD.MOV.U32 R8, RZ, RZ, 0x70 ;  /* 0x00000070ff087424 */ /* 0x000fe400078e00ff */
[----:B------:R-:W-:Y:S01]  /*6260*/  IMAD.MOV.U32 R13, RZ, RZ, RZ ;  /* 0x000000ffff0d7224 */ /* 0x000fe200078e00ff */
[----:B------:R-:W3:Y:S01]  /*6270*/  LDCU.64 UR6, c[0x4][0x88] ;  /* 0x01001100ff0677ac */ /* 0x000ee20008000a00 */
[----:B------:R-:W4:Y:S01]  /*6280*/  LDCU.64 UR4, c[0x4][0x8] ;  /* 0x01000100ff0477ac */ /* 0x000f220008000a00 */
[----:B-1----:R-:W-:Y:S02]  /*6290*/  MOV R4, UR8 ;  /* 0x0000000800047c02 */ /* 0x002fe40008000f00 */
[----:B------:R-:W-:Y:S02]  /*62a0*/  MOV R5, UR9 ;  /* 0x0000000900057c02 */ /* 0x000fe40008000f00 */
[----:B---3--:R-:W-:Y:S01]  /*62b0*/  MOV R7, UR7 ;  /* 0x0000000700077c02 */ /* 0x008fe20008000f00 */
[----:B------:R-:W-:Y:S01]  /*62c0*/  IMAD.U32 R6, RZ, RZ, UR6 ;  /* 0x00000006ff067e24 */ /* 0x000fe2000f8e00ff */
[----:B----4-:R-:W-:Y:S01]  /*62d0*/  MOV R11, UR5 ;  /* 0x00000005000b7c02 */ /* 0x010fe20008000f00 */
[----:B------:R-:W-:Y:S02]  /*62e0*/  IMAD.U32 R10, RZ, RZ, UR4 ;  /* 0x00000004ff0a7e24 */ /* 0x000fe4000f8e00ff */
[----:B------:R-:W-:Y:S07]  /*62f0*/  LEPC R20, `(.L_x_102) ;  /* 0x000000001014794e */ /* 0x000fee0000000000 */
[----:B--2---:R-:W-:Y:S05]  /*6300*/  CALL.ABS.NOINC R2 ;  /* 0x0000000002007343 */ /* 0x004fea0003c00000 */
.L_x_102:
[----:B------:R-:W-:Y:S02]  /*6310*/  R2UR UR6, R88 ;  /* 0x00000000580672ca */ /* 0x000fe400000e0000 */
[----:B------:R-:W-:Y:S02]  /*6320*/  R2UR UR5, R100 ;  /* 0x00000000640572ca */ /* 0x000fe400000e0000 */
[----:B------:R-:W-:Y:S02]  /*6330*/  R2UR UR4, R99 ;  /* 0x00000000630472ca */ /* 0x000fe400000e0000 */
[----:B------:R-:W-:Y:S02]  /*6340*/  ISETP.NE.U32.AND P4, PT, R78, RZ, PT ;  /* 0x000000ff4e00720c */ /* 0x000fe40003f85070 */
[----:B------:R-:W-:Y:S02]  /*6350*/  ISETP.NE.U32.AND P2, PT, RZ, UR60, PT ;  /* 0x0000003cff007c0c */ /* 0x000fe4000bf45070 */
[----:B------:R-:W-:Y:S02]  /*6360*/  ISETP.NE.AND.EX P4, PT, R79, RZ, PT, P4 ;  /* 0x000000ff4f00720c */ /* 0x000fe40003f85340 */
[----:B------:R-:W-:Y:S01]  /*6370*/  ISETP.NE.AND.EX P2, PT, RZ, UR61, PT, P2 ;  /* 0x0000003dff007c0c */ /* 0x000fe2000bf45320 */
[----:B------:R-:W-:Y:S02]  /*6380*/  UISETP.NE.AND UP2, UPT, UR6, URZ, UPT ;  /* 0x000000ff0600728c */ /* 0x000fe4000bf45270 */
[----:B------:R-:W-:Y:S04]  /*6390*/  UISETP.NE.U32.AND UP0, UPT, UR5, URZ, UPT ;  /* 0x000000ff0500728c */ /* 0x000fe8000bf05070 */
[----:B------:R-:W-:Y:S01]  /*63a0*/  UISETP.NE.AND.EX UP1, UPT, UR4, URZ, UPT, UP0 ;  /* 0x000000ff0400728c */ /* 0x000fe2000bf25300 */
[----:B------:R-:W-:Y:S01]  /*63b0*/  PLOP3.LUT P1, PT, PT, PT, UP2, 0x80, 0x8 ;  /* 0x000000000008781c */ /* 0x000fe20003f2f028 */
[----:B------:R-:W-:Y:S03]  /*63c0*/  UPLOP3.LUT UP0, UPT, UPT, UPT, UPT, 0x40, 0x4 ;  /* 0x000000000004789c */ /* 0x000fe60003f0e870 */
[----:B------:R-:W-:Y:S06]  /*63d0*/  @UP2 UPLOP3.LUT UP0, UPT, UPT, UPT, UP1, 0x80, 0x8 ;  /* 0x000000000008289c */ /* 0x000fec0003f0f010 */
[----:B------:R-:W-:Y:S01]  /*63e0*/  PLOP3.LUT P0, PT, PT, PT, UP0, 0x80, 0x8 ;  /* 0x000000000008781c */ /* 0x000fe20003f0f008 */
[----:B------:R-:W-:Y:S01]  /*63f0*/  @!UPT UIADD3 URZ, UPT, UPT, URZ, URZ, URZ ;  /* 0x000000fffffff290 */ /* 0x000fe2000fffe0ff */
[----:B------:R-:W-:Y:S11]  /*6400*/  BRA.U !UP1, `(.L_x_104) ;  /* 0x0000000109407547 */ /* 0x000ff6000b800000 */
[----:B------:R-:W-:Y:S01]  /*6410*/  UISETP.NE.U32.AND UP0, UPT, UR60, URZ, UPT ;  /* 0x000000ff3c00728c */ /* 0x000fe2000bf05070 */
[----:B------:R-:W-:Y:S01]  /*6420*/  R2UR UR6, R100 ;  /* 0x00000000640672ca */ /* 0x000fe200000e0000 */
[----:B------:R-:W1:Y:S01]  /*6430*/  LDCU.64 UR8, c[0x0][0x358] ;  /* 0x00006b00ff0877ac */ /* 0x000e620008000a00 */
[----:B------:R-:W-:Y:S02]  /*6440*/  HFMA2 R84, -RZ, RZ, 0, 5.9604644775390625e-08 ;  /* 0x00000001ff547431 */ /* 0x000fe400000001ff */
[----:B------:R-:W-:Y:S01]  /*6450*/  IMAD.MOV.U32 R0, RZ, RZ, 0x1 ;  /* 0x00000001ff007424 */ /* 0x000fe200078e00ff */
[----:B------:R-:W-:Y:S06]  /*6460*/  UISETP.NE.AND.EX UP0, UPT, UR61, URZ, UPT, UP0 ;  /* 0x000000ff3d00728c */ /* 0x000fec000bf05300 */
[----:B------:R-:W-:Y:S05]  /*6470*/  PLOP3.LUT P3, PT, PT, PT, UP0, 0x80, 0x8 ;  /* 0x000000000008781c */ /* 0x000fea0003f6f008 */
[----:B------:R-:W2:Y:S01]  /*6480*/  @UP0 LDCU.64 UR4, c[0x0][0x888] ;  /* 0x00011100ff0407ac */ /* 0x000ea20008000a00 */
[----:B------:R-:W-:Y:S07]  /*6490*/  @UP0 UIMAD UR6, UR36, UR6, URZ ;  /* 0x00000006240602a4 */ /* 0x000fee000f8e02ff */
[----:B------:R-:W-:Y:S01]  /*64a0*/  @!P3 PRMT R84, R0, 0x7610, R84 ;  /* 0x000076100054b816 */ /* 0x000fe20000000054 */
[----:B--2---:R-:W-:Y:S06]  /*64b0*/  @UP0 UIMAD.WIDE UR4, UR6, 0x4, UR4 ;  /* 0x00000004060408a5 */ /* 0x004fec000f8e0204 */
[----:B------:R-:W-:Y:S02]  /*64c0*/  IMAD.U32 R2, RZ, RZ, UR4 ;  /* 0x00000004ff027e24 */ /* 0x000fe4000f8e00ff */
[----:B------:R-:W-:Y:S03]  /*64d0*/  IMAD.U32 R3, RZ, RZ, UR5 ;  /* 0x00000005ff037e24 */ /* 0x000fe6000f8e00ff */
[----:B------:R-:W2:Y:S02]  /*64e0*/  @!UP0 LDCU UR4, c[0x0][0x880] ;  /* 0x00011000ff0487ac */ /* 0x000ea40008000800 */
[----:B-1---5:R1:W5:Y:S02]  /*64f0*/  @P3 LDG.E R41, desc[UR8][R2.64] ;  /* 0x0000000802293981 */ /* 0x022364000c1e1900 */
[----:B-12---:R-:W-:Y:S02]  /*6500*/  @!P3 MOV R41, UR4 ;  /* 0x000000040029bc02 */ /* 0x006fe40008000f00 */
.L_x_104:
[----:B------:R-:W-:Y:S05]  /*6510*/  @!P4 BRA `(.L_x_105) ;  /* 0x000000000024c947 */ /* 0x000fea0003800000 */
[----:B------:R-:W-:Y:S01]  /*6520*/  ISETP.NE.U32.AND P3, PT, R76, RZ, PT ;  /* 0x000000ff4c00720c */ /* 0x000fe20003f65070 */
[----:B------:R-:W1:Y:S03]  /*6530*/  LDCU.64 UR4, c[0x0][0x358] ;  /* 0x00006b00ff0477ac */ /* 0x000e660008000a00 */
[----:B------:R-:W-:Y:S11]  /*6540*/  ISETP.NE.AND.EX P3, PT, R77, RZ, PT, P3 ;  /* 0x000000ff4d00720c */ /* 0x000ff60003f65330 */
[----:B------:R-:W-:Y:S02]  /*6550*/  @!UPT UIADD3 URZ, UPT, UPT, URZ, URZ, URZ ;  /* 0x000000fffffff290 */ /* 0x000fe4000fffe0ff */
[----:B------:R-:W2:Y:S01]  /*6560*/  @P3 LDC.64 R2, c[0x0][0x8a8] ;  /* 0x00022a00ff023b82 */ /* 0x000ea20000000a00 */
[----:B------:R-:W-:Y:S04]  /*6570*/  @P3 IMAD R0, R78, UR36, RZ ;  /* 0x000000244e003c24 */ /* 0x000fe8000f8e02ff */
[----:B--2---:R-:W-:Y:S05]  /*6580*/  @P3 IMAD.WIDE R2, R0, 0x4, R2 ;  /* 0x0000000400023825 */ /* 0x004fea00078e0202 */
[----:B-1---5:R1:W5:Y:S02]  /*6590*/  @P3 LDG.E R38, desc[UR4][R2.64] ;  /* 0x0000000402263981 */ /* 0x022364000c1e1900 */
[----:B-1----:R-:W2:Y:S02]  /*65a0*/  @!P3 LDC R38, c[0x0][0x8a0] ;  /* 0x00022800ff26bb82 */ /* 0x002ea40000000800 */
.L_x_105:
[----:B-----5:R-:W-:Y:S01]  /*65b0*/  FSETP.NEU.AND P3, PT, R41, RZ, PT ;  /* 0x000000ff2900720b */ /* 0x020fe20003f6d000 */
[----:B------:R-:W-:Y:S01]  /*65c0*/  ULOP3.LUT UR4, UR54, 0x1, URZ, 0x3c, !UPT ;  /* 0x0000000136047892 */ /* 0x000fe2000f8e3cff */
[----:B------:R-:W-:Y:S01]  /*65d0*/  SEL R4, RZ, 0xffffffff, P2 ;  /* 0xffffffffff047807 */ /* 0x000fe20001000000 */
[----:B------:R-:W-:Y:S01]  /*65e0*/  IMAD.U32 R110, RZ, RZ, UR46 ;  /* 0x0000002eff6e7e24 */ /* 0x000fe2000f8e00ff */
[----:B------:R-:W-:Y:S01]  /*65f0*/  @P1 LOP3.LUT P2, RZ, R84, 0xff, RZ, 0xc0, !PT ;  /* 0x000000ff54ff1812 */ /* 0x000fe2000784c0ff */
[----:B------:R-:W-:Y:S01]  /*6600*/  IMAD.SHL.U32 R81, R93, 0x10, RZ ;  /* 0x000000105d517824 */ /* 0x000fe200078e00ff */
[----:B------:R-:W-:Y:S01]  /*6610*/  @P1 SEL R3, RZ, 0xffffffff, P3 ;  /* 0xffffffffff031807 */ /* 0x000fe20001800000 */
[----:B------:R-:W-:Y:S01]  /*6620*/  IMAD.U32 R111, RZ, RZ, UR4 ;  /* 0x00000004ff6f7e24 */ /* 0x000fe2000f8e00ff */
[----:B------:R-:W-:Y:S01]  /*6630*/  LEA R89, R36, UR47, 0x3 ;  /* 0x0000002f24597c11 */ /* 0x000fe2000f8e18ff */
[----:B------:R-:W-:Y:S01]  /*6640*/  IMAD.SHL.U32 R110, R110, 0x2000, RZ ;  /* 0x000020006e6e7824 */ /* 0x000fe200078e00ff */
[----:B------:R-:W-:Y:S01]  /*6650*/  @P0 SEL R3, R4, R3, !P2 ;  /* 0x0000000304030207 */ /* 0x000fe20005000000 */
[----:B------:R-:W-:Y:S01]  /*6660*/  IMAD.SHL.U32 R80, R92, 0x10, RZ ;  /* 0x000000105c507824 */ /* 0x000fe200078e00ff */
[----:B------:R-:W-:Y:S01]  /*6670*/  SHF.L.U32 R2, R95, 0x1f, RZ ;  /* 0x0000001f5f027819 */ /* 0x000fe200000006ff */
[----:B------:R-:W-:Y:S01]  /*6680*/  IMAD.IADD R82, R97, 0x1, R110 ;  /* 0x0000000161527824 */ /* 0x000fe200078e026e */
[----:B------:R-:W-:Y:S01]  /*6690*/  @P1 LOP3.LUT R3, R3, 0x1, RZ, 0xc0, !PT ;  /* 0x0000000103031812 */ /* 0x000fe200078ec0ff */
[----:B------:R-:W-:Y:S01]  /*66a0*/  BSSY B1, `(.L_x_106) ;  /* 0x0000039000017945 */ /* 0x000fe20003800000 */
[----:B------:R-:W-:Y:S01]  /*66b0*/  PLOP3.LUT P2, PT, PT, PT, UP1, 0x80, 0x8 ;  /* 0x000000000008781c */ /* 0x000fe20003f4f018 */
[----:B------:R-:W-:Y:S01]  /*66c0*/  IMAD.IADD R83, R82, 0x1, R81 ;  /* 0x0000000152537824 */ /* 0x000fe200078e0251 */
[----:B------:R-:W-:Y:S01]  /*66d0*/  ISETP.NE.U32.OR P5, PT, R3, 0x1, !P1 ;  /* 0x000000010300780c */ /* 0x000fe20004fa5470 */
[----:B------:R-:W-:Y:S01]  /*66e0*/  IMAD.U32 R3, RZ, RZ, UR46 ;  /* 0x0000002eff037e24 */ /* 0x000fe2000f8e00ff */
[----:B------:R-:W-:Y:S01]  /*66f0*/  LOP3.LUT P4, R90, R84, 0xff, RZ, 0xc0, !PT ;  /* 0x000000ff545a7812 */ /* 0x000fe2000788c0ff */
[----:B------:R-:W-:Y:S01]  /*6700*/  IMAD.MOV.U32 R109, RZ, RZ, 0x1 ;  /* 0x00000001ff6d7424 */ /* 0x000fe200078e00ff */
[----:B------:R-:W-:Y:S01]  /*6710*/  P2R R108, PR, RZ, 0x20 ;  /* 0x00000020ff6c7803 */ /* 0x000fe20000000000 */
[----:B------:R-:W-:Y:S01]  /*6720*/  IMAD R39, R36, 0x40, R37 ;  /* 0x0000004024277824 */ /* 0x000fe200078e0225 */
[----:B------:R-:W-:Y:S01]  /*6730*/  LEA R0, R3, UR47, 0x3 ;  /* 0x0000002f03007c11 */ /* 0x000fe2000f8e18ff */
[----:B------:R-:W-:Y:S01]  /*6740*/  IMAD.U32 R112, RZ, RZ, UR46 ;  /* 0x0000002eff707e24 */ /* 0x000fe2000f8e00ff */
[----:B------:R-:W-:Y:S02]  /*6750*/  SEL R3, RZ, 0xffffffff, P3 ;  /* 0xffffffffff037807 */ /* 0x000fe40001800000 */
[----:B------:R-:W-:Y:S02]  /*6760*/  CS2R R74, SRZ ;  /* 0x00000000004a7805 */ /* 0x000fe4000001ff00 */
[----:B------:R-:W-:Y:S02]  /*6770*/  CS2R R72, SRZ ;  /* 0x0000000000487805 */ /* 0x000fe4000001ff00 */
[----:B------:R-:W-:Y:S02]  /*6780*/  CS2R R66, SRZ ;  /* 0x0000000000427805 */ /* 0x000fe4000001ff00 */
[----:B------:R-:W-:Y:S02]  /*6790*/  @P2 SEL R3, R4, R3, !P4 ;  /* 0x0000000304032207 */ /* 0x000fe40006000000 */
[----:B------:R-:W-:Y:S02]  /*67a0*/  CS2R R64, SRZ ;  /* 0x0000000000407805 */ /* 0x000fe4000001ff00 */
[----:B------:R-:W-:Y:S02]  /*67b0*/  @P5 SHF.L.U32 R5, R111, 0x1f, RZ ;  /* 0x0000001f6f055819 */ /* 0x000fe400000006ff */
[----:B------:R-:W-:Y:S02]  /*67c0*/  CS2R R58, SRZ ;  /* 0x00000000003a7805 */ /* 0x000fe4000001ff00 */
[----:B------:R-:W-:Y:S02]  /*67d0*/  LOP3.LUT R3, R3, 0x1, RZ, 0xc0, !PT ;  /* 0x0000000103037812 */ /* 0x000fe400078ec0ff */
[----:B------:R-:W-:Y:S01]  /*67e0*/  CS2R R56, SRZ ;  /* 0x0000000000387805 */ /* 0x000fe2000001ff00 */
[----:B------:R-:W1:Y:S01]  /*67f0*/  @P5 SYNCS.PHASECHK.TRANS64.TRYWAIT P1, [R0+URZ+0x40], R5 ;  /* 0x00004005000055a7 */ /* 0x000e6200080211ff */
[----:B------:R-:W-:Y:S02]  /*6800*/  CS2R R50, SRZ ;  /* 0x0000000000327805 */ /* 0x000fe4000001ff00 */
[----:B------:R-:W-:Y:S02]  /*6810*/  ISETP.NE.U32.AND P2, PT, R3, 0x1, PT ;  /* 0x000000010300780c */ /* 0x000fe40003f45070 */
[----:B------:R-:W-:Y:S01]  /*6820*/  CS2R R48, SRZ ;  /* 0x0000000000307805 */ /* 0x000fe2000001ff00 */
[----:B------:R-:W-:Y:S01]  /*6830*/  IMAD.IADD R47, R82, 0x1, R80 ;  /* 0x00000001522f7824 */ /* 0x000fe200078e0250 */
[----:B------:R-:W-:Y:S01]  /*6840*/  P2R R113, PR, RZ, 0x4 ;  /* 0x00000004ff717803 */ /* 0x000fe20000000000 */
[----:B------:R-:W-:Y:S01]  /*6850*/  IMAD.IADD R46, R96, 0x1, R83 ;  /* 0x00000001602e7824 */ /* 0x000fe200078e0253 */
[----:B------:R3:W4:Y:S01]  /*6860*/  SYNCS.PHASECHK.TRANS64.TRYWAIT P0, [R89+URZ+0xa0], R2 ;  /* 0x0000a002590075a7 */ /* 0x00072200080011ff */
[----:B-1----:R-:W-:Y:S01]  /*6870*/  @P5 SEL R109, RZ, 0x1, !P1 ;  /* 0x00000001ff6d5807 */ /* 0x002fe20004800000 */
[----:B---3--:R-:W-:Y:S06]  /*6880*/  @!P5 BRA `(.L_x_107) ;  /* 0x000000000068d947 */ /* 0x008fec0003800000 */
[----:B------:R-:W-:Y:S01]  /*6890*/  ISETP.NE.AND P1, PT, R109, RZ, PT ;  /* 0x000000ff6d00720c */ /* 0x000fe20003f25270 */
[----:B------:R-:W-:Y:S01]  /*68a0*/  BSSY B0, `(.L_x_108) ;  /* 0x000000d000007945 */ /* 0x000fe20003800000 */
[----:B------:R-:W-:Y:S02]  /*68b0*/  CS2R R50, SRZ ;  /* 0x0000000000327805 */ /* 0x000fe4000001ff00 */
[----:B------:R-:W-:Y:S02]  /*68c0*/  CS2R R48, SRZ ;  /* 0x0000000000307805 */ /* 0x000fe4000001ff00 */
[----:B------:R-:W-:Y:S02]  /*68d0*/  CS2R R58, SRZ ;  /* 0x00000000003a7805 */ /* 0x000fe4000001ff00 */
[----:B------:R-:W-:Y:S02]  /*68e0*/  CS2R R56, SRZ ;  /* 0x0000000000387805 */ /* 0x000fe4000001ff00 */
[----:B------:R-:W-:Y:S02]  /*68f0*/  CS2R R66, SRZ ;  /* 0x0000000000427805 */ /* 0x000fe4000001ff00 */
[----:B------:R-:W-:Y:S02]  /*6900*/  CS2R R64, SRZ ;  /* 0x0000000000407805 */ /* 0x000fe4000001ff00 */
[----:B------:R-:W-:Y:S02]  /*6910*/  CS2R R74, SRZ ;  /* 0x00000000004a7805 */ /* 0x000fe4000001ff00 */
[----:B------:R-:W-:Y:S01]  /*6920*/  CS2R R72, SRZ ;  /* 0x0000000000487805 */ /* 0x000fe2000001ff00 */
[----:B------:R-:W-:Y:S06]  /*6930*/  @P1 BRA `(.L_x_109) ;  /* 0x00000000000c1947 */ /* 0x000fec0003800000 */
[----:B------:R-:W-:Y:S04]  /*6940*/  SHF.L.U32 R3, R111, 0x1f, RZ ;  /* 0x0000001f6f037819 */ /* 0x000fe800000006ff */
[----:B------:R-:W1:Y:S02]  /*6950*/  SYNCS.PHASECHK.TRANS64.TRYWAIT P1, [R0+URZ+0x40], R3 ;  /* 0x00004003000075a7 */ /* 0x000e6400080211ff */
[----:B-1----:R-:W-:Y:S05]  /*6960*/  @!P1 BRA `(.L_x_110) ;  /* 0x0000002400b49947 */ /* 0x002fea0003800000 */
.L_x_109:
[----:B------:R-:W-:Y:S05]  /*6970*/  BSYNC B0 ;  /* 0x0000000000007941 */ /* 0x000fea0003800000 */
.L_x_108:
[----:B------:R-:W-:Y:S01]  /*6980*/  ISETP.NE.AND P1, PT, R113, RZ, PT ;  /* 0x000000ff7100720c */ /* 0x000fe20003f25270 */
[----:B------:R-:W-:Y:S04]  /*6990*/  UIADD3 UR4, UPT, UPT, UR46, 0x1, URZ ;  /* 0x000000012e047890 */ /* 0x000fe8000fffe0ff */
[----:B------:R-:W-:Y:S04]  /*69a0*/  UISETP.NE.AND UP0, UPT, UR4, 0x3, UPT ;  /* 0x000000030400788c */ /* 0x000fe8000bf05270 */
[----:B------:R-:W-:Y:S02]  /*69b0*/  USEL UR5, URZ, 0x1, UP0 ;  /* 0x00000001ff057887 */ /* 0x000fe40008000000 */
[----:B------:R-:W-:Y:S02]  /*69c0*/  USEL UR4, UR4, URZ, UP0 ;  /* 0x000000ff04047287 */ /* 0x000fe40008000000 */
[----:B------:R3:W1:Y:S02]  /*69d0*/  @P1 LDS.128 R48, [R82] ;  /* 0x0000000052301984 */ /* 0x0006640000000c00 */
[----:B------:R-:W-:Y:S02]  /*69e0*/  LOP3.LUT R111, R111, UR5, RZ, 0x3c, !PT ;  /* 0x000000056f6f7c12 */ /* 0x000fe4000f8e3cff */
[----:B------:R3:W1:Y:S01]  /*69f0*/  @P1 LDS.128 R56, [R83+0x10] ;  /* 0x0000100053381984 */ /* 0x0006620000000c00 */
[----:B------:R-:W-:Y:S03]  /*6a00*/  IMAD.U32 R112, RZ, RZ, UR4 ;  /* 0x00000004ff707e24 */ /* 0x000fe6000f8e00ff */
[----:B------:R3:W1:Y:S04]  /*6a10*/  @P1 LDS.128 R64, [R47+0x20] ;  /* 0x000020002f401984 */ /* 0x0006680000000c00 */
[----:B------:R3:W1:Y:S02]  /*6a20*/  @P1 LDS.128 R72, [R46+0x10] ;  /* 0x000010002e481984 */ /* 0x0006640000000c00 */
.L_x_107:
[----:B------:R-:W-:Y:S05]  /*6a30*/  BSYNC B1 ;  /* 0x0000000000017941 */ /* 0x000fea0003800000 */
.L_x_106:
[----:B-1----:R-:W-:Y:S04]  /*6a40*/  SHF.R.U32.HI R0, RZ, 0x15, R39 ;  /* 0x00000015ff007819 */ /* 0x002fe80000011627 */
[----:B------:R-:W-:Y:S01]  /*6a50*/  LOP3.LUT P1, RZ, R0, 0x3, R85, 0x48, !PT ;  /* 0x0000000300ff7812 */ /* 0x000fe20007824855 */
[----:B------:R-:W-:Y:S01]  /*6a60*/  @!UPT UIADD3 URZ, UPT, UPT, URZ, URZ, URZ ;  /* 0x000000fffffff290 */ /* 0x000fe2000fffe0ff */
[----:B----4-:R-:W-:Y:S11]  /*6a70*/  @P0 BRA `(.L_x_111) ;  /* 0x0000000000080947 */ /* 0x010ff60003800000 */
[----:B------:R-:W1:Y:S02]  /*6a80*/  SYNCS.PHASECHK.TRANS64.TRYWAIT P0, [R89+URZ+0xa0], R2 ;  /* 0x0000a002590075a7 */ /* 0x000e6400080011ff */
[----:B-1----:R-:W-:Y:S05]  /*6a90*/  @!P0 BRA `(.L_x_112) ;  /* 0x00000024007c8947 */ /* 0x002fea0003800000 */
.L_x_111:
[----:B------:R-:W-:Y:S05]  /*6aa0*/  @!P1 BRA `(.L_x_113) ;  /* 0x0000000000409947 */ /* 0x000fea0003800000 */
[----:B------:R-:W4:Y:S01]  /*6ab0*/  LDCU.64 UR8, c[0x4][0x70] ;  /* 0x01000e00ff0877ac */ /* 0x000f220008000a00 */
[----:B------:R-:W-:Y:S01]  /*6ac0*/  MOV R3, 0x0 ;  /* 0x0000000000037802 */ /* 0x000fe20000000f00 */
[----:B------:R-:W-:Y:S02]  /*6ad0*/  HFMA2 R12, -RZ, RZ, 0, 5.9604644775390625e-08 ;  /* 0x00000001ff0c7431 */ /* 0x000fe400000001ff */
[----:B------:R-:W-:Y:S02]  /*6ae0*/  IMAD.MOV.U32 R8, RZ, RZ, 0x192 ;  /* 0x00000192ff087424 */ /* 0x000fe400078e00ff */
[----:B------:R-:W-:Y:S01]  /*6af0*/  IMAD.MOV.U32 R13, RZ, RZ, RZ ;  /* 0x000000ffff0d7224 */ /* 0x000fe200078e00ff */
[----:B------:R-:W5:Y:S01]  /*6b00*/  LDCU.64 UR6, c[0x4][0x78] ;  /* 0x01000f00ff0677ac */ /* 0x000f620008000a00 */
[----:B-1----:R-:W1:Y:S01]  /*6b10*/  LDC.64 R2, c[0x4][R3] ;  /* 0x0100000003027b82 */ /* 0x002e620000000a00 */
[----:B------:R-:W2:Y:S01]  /*6b20*/  LDCU.64 UR4, c[0x4][0x10] ;  /* 0x01000200ff0477ac */ /* 0x000ea20008000a00 */
[----:B----4-:R-:W-:Y:S01]  /*6b30*/  MOV R5, UR9 ;  /* 0x0000000900057c02 */ /* 0x010fe20008000f00 */
[----:B------:R-:W-:Y:S01]  /*6b40*/  IMAD.U32 R4, RZ, RZ, UR8 ;  /* 0x00000008ff047e24 */ /* 0x000fe2000f8e00ff */
[----:B-----5:R-:W-:Y:S01]  /*6b50*/  MOV R7, UR7 ;  /* 0x0000000700077c02 */ /* 0x020fe20008000f00 */
[----:B------:R-:W-:Y:S01]  /*6b60*/  IMAD.U32 R6, RZ, RZ, UR6 ;  /* 0x00000006ff067e24 */ /* 0x000fe2000f8e00ff */
[----:B--2---:R-:W-:Y:S01]  /*6b70*/  MOV R11, UR5 ;  /* 0x00000005000b7c02 */ /* 0x004fe20008000f00 */
[----:B------:R-:W-:Y:S02]  /*6b80*/  IMAD.U32 R10, RZ, RZ, UR4 ;  /* 0x00000004ff0a7e24 */ /* 0x000fe4000f8e00ff */
[----:B------:R-:W-:Y:S07]  /*6b90*/  LEPC R20, `(.L_x_113) ;  /* 0x000000001014794e */ /* 0x000fee0000000000 */
[----:B-1-3--:R-:W-:Y:S05]  /*6ba0*/  CALL.ABS.NOINC R2 ;  /* 0x0000000002007343 */ /* 0x00afea0003c00000 */
.L_x_113:
[C---:B------:R-:W-:Y:S01]  /*6bb0*/  SHF.L.U32 R40, R48.reuse, 0x10, RZ ;  /* 0x0000001030287819 */ /* 0x040fe200000006ff */
[----:B------:R-:W-:Y:S05]  /*6bc0*/  WARPSYNC.ALL ;  /* 0x0000000000007948 */ /* 0x000fea0003800000 */
[----:B------:R-:W-:Y:S01]  /*6bd0*/  R2UR UR4, R39 ;  /* 0x00000000270472ca */ /* 0x000fe200000e0000 */
[----:B------:R-:W-:Y:S01]  /*6be0*/  BSSY.RECONVERGENT B0, `(.L_x_114) ;  /* 0x0000087000007945 */ /* 0x000fe20003800200 */
[----:B------:R-:W-:Y:S02]  /*6bf0*/  LOP3.LUT R43, R48, 0xffff0000, RZ, 0xc0, !PT ;  /* 0xffff0000302b7812 */ /* 0x000fe400078ec0ff */
[----:B------:R-:W-:Y:S02]  /*6c00*/  SHF.L.U32 R42, R49, 0x10, RZ ;  /* 0x00000010312a7819 */ /* 0x000fe400000006ff */
[----:B------:R-:W-:Y:S02]  /*6c10*/  SHF.L.U32 R45, R51, 0x10, RZ ;  /* 0x00000010332d7819 */ /* 0x000fe400000006ff */
[----:B------:R-:W-:Y:S02]  /*6c20*/  LOP3.LUT R44, R75, 0xffff0000, RZ, 0xc0, !PT ;  /* 0xffff00004b2c7812 */ /* 0x000fe400078ec0ff */
[----:B------:R-:W-:Y:S03]  /*6c30*/  ISETP.NE.AND P0, PT, R98, RZ, PT ;  /* 0x000000ff6200720c */ /* 0x000fe60003f05270 */
[----:B------:R-:W2:Y:S02]  /*6c40*/  LDTM.x32 R4, tmem[UR4] ;  /* 0x00000004000479ee */ /* 0x000ea400082c0000 */
[C---:B--2---:R-:W-:Y:S01]  /*6c50*/  FMUL R0, R38.reuse, R4 ;  /* 0x0000000426007220 */ /* 0x044fe20000400000 */
[C---:B-1----:R-:W-:Y:S01]  /*6c60*/  FMUL R2, R38.reuse, R5 ;  /* 0x0000000526027220 */ /* 0x042fe20000400000 */
[C---:B------:R-:W-:Y:S01]  /*6c70*/  FMUL R3, R38.reuse, R6 ;  /* 0x0000000626037220 */ /* 0x040fe20000400000 */
[----:B------:R-:W-:Y:S01]  /*6c80*/  FMUL R7, R38, R7 ;  /* 0x0000000726077220 */ /* 0x000fe20000400000 */
[----:B------:R-:W-:Y:S01]  /*6c90*/  FFMA R0, R41, R40, R0 ;  /* 0x0000002829007223 */ /* 0x000fe20000000000 */
[----:B------:R-:W-:Y:S01]  /*6ca0*/  LOP3.LUT R40, R49, 0xffff0000, RZ, 0xc0, !PT ;  /* 0xffff000031287812 */ /* 0x000fe200078ec0ff */
[C---:B------:R-:W-:Y:S01]  /*6cb0*/  FFMA R2, R41.reuse, R43, R2 ;  /* 0x0000002b29027223 */ /* 0x040fe20000000002 */
[C---:B------:R-:W-:Y:S01]  /*6cc0*/  SHF.L.U32 R43, R50.reuse, 0x10, RZ ;  /* 0x00000010322b7819 */ /* 0x040fe200000006ff */
[C---:B------:R-:W-:Y:S01]  /*6cd0*/  FFMA R3, R41.reuse, R42, R3 ;  /* 0x0000002a29037223 */ /* 0x040fe20000000003 */
[----:B------:R-:W-:Y:S01]  /*6ce0*/  LOP3.LUT R42, R50, 0xffff0000, RZ, 0xc0, !PT ;  /* 0xffff0000322a7812 */ /* 0x000fe200078ec0ff */
[----:B------:R-:W-:Y:S01]  /*6cf0*/  FMUL R4, R38, R8 ;  /* 0x0000000826047220 */ /* 0x000fe20000400000 */
[----:B------:R-:W-:Y:S01]  /*6d00*/  F2FP.BF16.F32.PACK_AB R52, R2, R0 ;  /* 0x000000000234723e */ /* 0x000fe200000010ff */
[----:B------:R-:W-:Y:S01]  /*6d10*/  FFMA R7, R41, R40, R7 ;  /* 0x0000002829077223 */ /* 0x000fe20000000007 */
[----:B------:R-:W-:Y:S01]  /*6d20*/  LOP3.LUT R40, R51, 0xffff0000, RZ, 0xc0, !PT ;  /* 0xffff000033287812 */ /* 0x000fe200078ec0ff */
[C---:B------:R-:W-:Y:S01]  /*6d30*/  FMUL R5, R38.reuse, R9 ;  /* 0x0000000926057220 */ /* 0x040fe20000400000 */
[C---:B------:R-:W-:Y:S01]  /*6d40*/  FMUL R6, R38.reuse, R10 ;  /* 0x0000000a26067220 */ /* 0x040fe20000400000 */
[----:B------:R-:W-:Y:S01]  /*6d50*/  FMUL R11, R38, R11 ;  /* 0x0000000b260b7220 */ /* 0x000fe20000400000 */
[----:B------:R-:W-:Y:S01]  /*6d60*/  F2FP.BF16.F32.PACK_AB R53, R7, R3 ;  /* 0x000000030735723e */ /* 0x000fe200000010ff */
[C---:B------:R-:W-:Y:S01]  /*6d70*/  FFMA R4, R41.reuse, R43, R4 ;  /* 0x0000002b29047223 */ /* 0x040fe20000000004 */
[C---:B------:R-:W-:Y:S01]  /*6d80*/  SHF.L.U32 R43, R56.reuse, 0x10, RZ ;  /* 0x00000010382b7819 */ /* 0x040fe200000006ff */
[----:B------:R-:W-:Y:S01]  /*6d90*/  FFMA R5, R41, R42, R5 ;  /* 0x0000002a29057223 */ /* 0x000fe20000000005 */
[----:B------:R-:W-:Y:S01]  /*6da0*/  LOP3.LUT R42, R57, 0xffff0000, RZ, 0xc0, !PT ;  /* 0xffff0000392a7812 */ /* 0x000fe200078ec0ff */
[----:B------:R-:W-:Y:S01]  /*6db0*/  FFMA R6, R41, R45, R6 ;  /* 0x0000002d29067223 */ /* 0x000fe20000000006 */
[----:B------:R-:W-:Y:S01]  /*6dc0*/  SHF.L.U32 R45, R57, 0x10, RZ ;  /* 0x00000010392d7819 */ /* 0x000fe200000006ff */
[----:B------:R-:W-:Y:S01]  /*6dd0*/  FFMA R11, R41, R40, R11 ;  /* 0x00000028290b7223 */ /* 0x000fe2000000000b */
[----:B------:R-:W-:Y:S01]  /*6de0*/  LOP3.LUT R40, R56, 0xffff0000, RZ, 0xc0, !PT ;  /* 0xffff000038287812 */ /* 0x000fe200078ec0ff */
[C---:B------:R-:W-:Y:S01]  /*6df0*/  FMUL R8, R38.reuse, R12 ;  /* 0x0000000c26087220 */ /* 0x040fe20000400000 */
[----:B------:R-:W-:Y:S01]  /*6e00*/  F2FP.BF16.F32.PACK_AB R54, R5, R4 ;  /* 0x000000040536723e */ /* 0x000fe200000010ff */
[C---:B------:R-:W-:Y:S01]  /*6e10*/  FMUL R9, R38.reuse, R13 ;  /* 0x0000000d26097220 */ /* 0x040fe20000400000 */
[----:B------:R-:W-:Y:S01]  /*6e20*/  F2FP.BF16.F32.PACK_AB R55, R11, R6 ;  /* 0x000000060b37723e */ /* 0x000fe200000010ff */
[C---:B------:R-:W-:Y:S01]  /*6e30*/  FMUL R10, R38.reuse, R14 ;  /* 0x0000000e260a7220 */ /* 0x040fe20000400000 */
[----:B------:R-:W-:Y:S01]  /*6e40*/  FMUL R15, R38, R15 ;  /* 0x0000000f260f7220 */ /* 0x000fe20000400000 */
[----:B------:R-:W-:Y:S01]  /*6e50*/  FFMA R8, R41, R43, R8 ;  /* 0x0000002b29087223 */ /* 0x000fe20000000008 */
[----:B------:R-:W-:Y:S01]  /*6e60*/  SHF.L.U32 R43, R59, 0x10, RZ ;  /* 0x000000103b2b7819 */ /* 0x000fe200000006ff */
[C---:B------:R-:W-:Y:S01]  /*6e70*/  FFMA R9, R41.reuse, R40, R9 ;  /* 0x0000002829097223 */ /* 0x040fe20000000009 */
[C---:B------:R-:W-:Y:S01]  /*6e80*/  SHF.L.U32 R40, R58.reuse, 0x10, RZ ;  /* 0x000000103a287819 */ /* 0x040fe200000006ff */
        /* <DEDUP_REMOVED lines=8> */
[----:B------:R-:W-:Y:S01]  /*6f10*/  FMUL R14, R38, R18 ;  /* 0x00000012260e7220 */ /* 0x000fe20000400000 */
[----:B------:R-:W-:Y:S01]  /*6f20*/  FFMA R12, R41, R40, R12 ;  /* 0x00000028290c7223 */ /* 0x000fe2000000000c */
[----:B------:R-:W-:Y:S01]  /*6f30*/  LOP3.LUT R40, R59, 0xffff0000, RZ, 0xc0, !PT ;  /* 0xffff00003b287812 */ /* 0x000fe200078ec0ff */
[C---:B------:R-:W-:Y:S01]  /*6f40*/  FFMA R13, R41.reuse, R42, R13 ;  /* 0x0000002a290d7223 */ /* 0x040fe2000000000d */
[----:B------:R-:W-:Y:S01]  /*6f50*/  LOP3.LUT R42, R64, 0xffff0000, RZ, 0xc0, !PT ;  /* 0xffff0000402a7812 */ /* 0x000fe200078ec0ff */
[----:B------:R-:W-:Y:S01]  /*6f60*/  FMUL R19, R38, R19 ;  /* 0x0000001326137220 */ /* 0x000fe20000400000 */
[----:B------:R-:W-:Y:S01]  /*6f70*/  FFMA R14, R41, R43, R14 ;  /* 0x0000002b290e7223 */ /* 0x000fe2000000000e */
[----:B------:R-:W-:Y:S01]  /*6f80*/  SHF.L.U32 R43, R64, 0x10, RZ ;  /* 0x00000010402b7819 */ /* 0x000fe200000006ff */
[----:B------:R1:W-:Y:S01]  /*6f90*/  STS.128 [R82], R52 ;  /* 0x0000003452007388 */ /* 0x0003e20000000c00 */
[----:B------:R-:W-:Y:S01]  /*6fa0*/  F2FP.BF16.F32.PACK_AB R62, R13, R12 ;  /* 0x0000000c0d3e723e */ /* 0x000fe200000010ff */
[C---:B------:R-:W-:Y:S01]  /*6fb0*/  FMUL R16, R38.reuse, R20 ;  /* 0x0000001426107220 */ /* 0x040fe20000400000 */
        /* <DEDUP_REMOVED lines=8> */
[C---:B------:R-:W-:Y:S01]  /*7040*/  FFMA R17, R41.reuse, R42, R17 ;  /* 0x0000002a29117223 */ /* 0x040fe20000000011 */
[----:B------:R-:W-:Y:S01]  /*7050*/  FFMA R18, R41, R45, R18 ;  /* 0x0000002d29127223 */ /* 0x000fe20000000012 */
[----:B------:R1:W-:Y:S01]  /*7060*/  STS.128 [R83+0x10], R60 ;  /* 0x0000103c53007388 */ /* 0x0003e20000000c00 */
[----:B------:R-:W-:Y:S01]  /*7070*/  SHF.L.U32 R45, R67, 0x10, RZ ;  /* 0x00000010432d7819 */ /* 0x000fe200000006ff */
[----:B------:R-:W-:Y:S01]  /*7080*/  FFMA R23, R41, R40, R23 ;  /* 0x0000002829177223 */ /* 0x000fe20000000017 */
[----:B------:R-:W-:Y:S01]  /*7090*/  LOP3.LUT R40, R66, 0xffff0000, RZ, 0xc0, !PT ;  /* 0xffff000042287812 */ /* 0x000fe200078ec0ff */
[C---:B------:R-:W-:Y:S01]  /*70a0*/  FMUL R20, R38.reuse, R24 ;  /* 0x0000001826147220 */ /* 0x040fe20000400000 */
[----:B------:R-:W-:Y:S01]  /*70b0*/  LOP3.LUT R42, R67, 0xffff0000, RZ, 0xc0, !PT ;  /* 0xffff0000432a7812 */ /* 0x000fe200078ec0ff */
[C---:B------:R-:W-:Y:S01]  /*70c0*/  FMUL R21, R38.reuse, R25 ;  /* 0x0000001926157220 */ /* 0x040fe20000400000 */
[----:B------:R-:W-:Y:S01]  /*70d0*/  F2FP.BF16.F32.PACK_AB R68, R17, R16 ;  /* 0x000000101144723e */ /* 0x000fe200000010ff */
[C---:B------:R-:W-:Y:S01]  /*70e0*/  FMUL R22, R38.reuse, R26 ;  /* 0x0000001a26167220 */ /* 0x040fe20000400000 */
[----:B------:R-:W-:Y:S01]  /*70f0*/  FMUL R27, R38, R27 ;  /* 0x0000001b261b7220 */ /* 0x000fe20000400000 */
[C---:B------:R-:W-:Y:S01]  /*7100*/  FFMA R20, R41.reuse, R43, R20 ;  /* 0x0000002b29147223 */ /* 0x040fe20000000014 */
[C---:B------:R-:W-:Y:S01]  /*7110*/  FFMA R21, R41.reuse, R40, R21 ;  /* 0x0000002829157223 */ /* 0x040fe20000000015 */
[C---:B------:R-:W-:Y:S01]  /*7120*/  FFMA R22, R41.reuse, R45, R22 ;  /* 0x0000002d29167223 */ /* 0x040fe20000000016 */
[----:B------:R-:W-:Y:S01]  /*7130*/  FFMA R27, R41, R42, R27 ;  /* 0x0000002a291b7223 */ /* 0x000fe2000000001b */
[----:B------:R-:W-:Y:S01]  /*7140*/  SHF.L.U32 R40, R72, 0x10, RZ ;  /* 0x0000001048287819 */ /* 0x000fe200000006ff */
[----:B------:R-:W-:Y:S01]  /*7150*/  FMUL R24, R38, R28 ;  /* 0x0000001c26187220 */ /* 0x000fe20000400000 */
[----:B------:R-:W-:Y:S01]  /*7160*/  LOP3.LUT R42, R72, 0xffff0000, RZ, 0xc0, !PT ;  /* 0xffff0000482a7812 */ /* 0x000fe200078ec0ff */
[C---:B------:R-:W-:Y:S01]  /*7170*/  FMUL R25, R38.reuse, R29 ;  /* 0x0000001d26197220 */ /* 0x040fe20000400000 */
[----:B------:R-:W-:Y:S01]  /*7180*/  SHF.L.U32 R43, R73, 0x10, RZ ;  /* 0x00000010492b7819 */ /* 0x000fe200000006ff */
[C---:B------:R-:W-:Y:S01]  /*7190*/  FMUL R26, R38.reuse, R30 ;  /* 0x0000001e261a7220 */ /* 0x040fe20000400000 */
[C---:B------:R-:W-:Y:S01]  /*71a0*/  FFMA R24, R41.reuse, R40, R24 ;  /* 0x0000002829187223 */ /* 0x040fe20000000018 */
[----:B------:R-:W-:Y:S01]  /*71b0*/  FFMA R25, R41, R42, R25 ;  /* 0x0000002a29197223 */ /* 0x000fe20000000019 */
[----:B------:R-:W-:Y:S01]  /*71c0*/  LOP3.LUT R40, R73, 0xffff0000, RZ, 0xc0, !PT ;  /* 0xffff000049287812 */ /* 0x000fe200078ec0ff */
[----:B------:R-:W-:Y:S01]  /*71d0*/  FFMA R26, R41, R43, R26 ;  /* 0x0000002b291a7223 */ /* 0x000fe2000000001a */
[----:B------:R-:W-:Y:S01]  /*71e0*/  FMUL R31, R38, R31 ;  /* 0x0000001f261f7220 */ /* 0x000fe20000400000 */
[----:B------:R-:W-:Y:S01]  /*71f0*/  SHF.L.U32 R43, R74, 0x10, RZ ;  /* 0x000000104a2b7819 */ /* 0x000fe200000006ff */
[----:B------:R-:W-:Y:S01]  /*7200*/  FMUL R28, R38, R32 ;  /* 0x00000020261c7220 */ /* 0x000fe20000400000 */
[----:B------:R-:W-:Y:S01]  /*7210*/  LOP3.LUT R42, R74, 0xffff0000, RZ, 0xc0, !PT ;  /* 0xffff00004a2a7812 */ /* 0x000fe200078ec0ff */
[C---:B------:R-:W-:Y:S01]  /*7220*/  FMUL R29, R38.reuse, R33 ;  /* 0x00000021261d7220 */ /* 0x040fe20000400000 */
[----:B------:R-:W-:Y:S01]  /*7230*/  SHF.L.U32 R45, R75, 0x10, RZ ;  /* 0x000000104b2d7819 */ /* 0x000fe200000006ff */
[C---:B------:R-:W-:Y:S01]  /*7240*/  FMUL R30, R38.reuse, R34 ;  /* 0x00000022261e7220 */ /* 0x040fe20000400000 */
[----:B------:R-:W-:Y:S01]  /*7250*/  FFMA R31, R41, R40, R31 ;  /* 0x00000028291f7223 */ /* 0x000fe2000000001f */
[----:B------:R-:W-:Y:S01]  /*7260*/  FMUL R35, R38, R35 ;  /* 0x0000002326237220 */ /* 0x000fe20000400000 */
[----:B------:R-:W-:Y:S01]  /*7270*/  F2FP.BF16.F32.PACK_AB R69, R23, R18 ;  /* 0x000000121745723e */ /* 0x000fe200000010ff */
[----:B------:R-:W-:Y:S01]  /*7280*/  FFMA R28, R41, R43, R28 ;  /* 0x0000002b291c7223 */ /* 0x000fe2000000001c */
[----:B------:R-:W-:Y:S01]  /*7290*/  F2FP.BF16.F32.PACK_AB R70, R21, R20 ;  /* 0x000000141546723e */ /* 0x000fe200000010ff */
[----:B------:R-:W-:Y:S01]  /*72a0*/  FFMA R29, R41, R42, R29 ;  /* 0x0000002a291d7223 */ /* 0x000fe2000000001d */
[----:B------:R-:W-:Y:S01]  /*72b0*/  F2FP.BF16.F32.PACK_AB R71, R27, R22 ;  /* 0x000000161b47723e */ /* 0x000fe200000010ff */
[C---:B------:R-:W-:Y:S01]  /*72c0*/  FFMA R30, R41.reuse, R45, R30 ;  /* 0x0000002d291e7223 */ /* 0x040fe2000000001e */
[----:B------:R-:W-:Y:S01]  /*72d0*/  FFMA R35, R41, R44, R35 ;  /* 0x0000002c29237223 */ /* 0x000fe20000000023 */
[----:B------:R-:W-:Y:S02]  /*72e0*/  F2FP.BF16.F32.PACK_AB R104, R25, R24 ;  /* 0x000000181968723e */ /* 0x000fe400000010ff */
[----:B------:R1:W-:Y:S01]  /*72f0*/  STS.128 [R47+0x20], R68 ;  /* 0x000020442f007388 */ /* 0x0003e20000000c00 */
[----:B------:R-:W-:Y:S02]  /*7300*/  F2FP.BF16.F32.PACK_AB R105, R31, R26 ;  /* 0x0000001a1f69723e */ /* 0x000fe400000010ff */
[----:B------:R-:W-:Y:S02]  /*7310*/  F2FP.BF16.F32.PACK_AB R106, R29, R28 ;  /* 0x0000001c1d6a723e */ /* 0x000fe400000010ff */
[----:B------:R-:W-:Y:S05]  /*7320*/  F2FP.BF16.F32.PACK_AB R107, R35, R30 ;  /* 0x0000001e236b723e */ /* 0x000fea00000010ff */
[----:B------:R1:W-:Y:S01]  /*7330*/  STS.128 [R46+0x10], R104 ;  /* 0x000010682e007388 */ /* 0x0003e20000000c00 */
[----:B------:R-:W-:Y:S01]  /*7340*/  @!PT LDS RZ, [RZ] ;  /* 0x00000000fffff984 */ /* 0x000fe20000000800 */
[----:B------:R-:W-:Y:S01]  /*7350*/  @!PT LDS RZ, [RZ] ;  /* 0x00000000fffff984 */ /* 0x000fe20000000800 */
[----:B------:R-:W-:Y:S01]  /*7360*/  @!PT LDS RZ, [RZ] ;  /* 0x00000000fffff984 */ /* 0x000fe20000000800 */
[----:B------:R-:W-:Y:S01]  /*7370*/  @!PT LDS RZ, [RZ] ;  /* 0x00000000fffff984 */ /* 0x000fe20000000800 */
[----:B------:R2:W-:Y:S07]  /*7380*/  MEMBAR.ALL.CTA ;  /* 0x0000000000007992 */ /* 0x0005ee0000008000 */
[----:B--2---:R-:W2:Y:S02]  /*7390*/  FENCE.VIEW.ASYNC.S ;  /* 0x00000000000073c6 */ /* 0x004ea40000000000 */
[----:B--2---:R-:W-:Y:S06]  /*73a0*/  BAR.SYNC.DEFER_BLOCKING 0x1, 0x80 ;  /* 0x0042000000007b1d */ /* 0x004fec0000010000 */
[----:B------:R-:W-:Y:S05]  /*73b0*/  @P0 BRA `(.L_x_115) ;  /* 0x0000000000240947 */ /* 0x000fea0003800000 */
[----:B------:R-:W2:Y:S01]  /*73c0*/  LDCU.64 UR6, c[0x0][0x348] ;  /* 0x00006900ff0677ac */ /* 0x000ea20008000a00 */
[----:B------:R-:W-:Y:S01]  /*73d0*/  R2UR UR5, R110 ;  /* 0x000000006e0572ca */ /* 0x000fe200000e0000 */
[----:B------:R-:W-:Y:S11]  /*73e0*/  UMOV UR51, UR36 ;  /* 0x0000002400337c82 */ /* 0x000ff60008000000 */
[----:B------:R-:W-:Y:S01]  /*73f0*/  @!UPT UIADD3 URZ, UPT, UPT, URZ, URZ, URZ ;  /* 0x000000fffffff290 */ /* 0x000fe2000fffe0ff */
[----:B------:R-:W-:Y:S02]  /*7400*/  UIADD3 UR48, UPT, UPT, UR47, 0x200, UR5 ;  /* 0x000002002f307890 */ /* 0x000fe4000fffe005 */
[----:B--2---:R-:W-:Y:S04]  /*7410*/  UIADD3 UR4, UP0, UPT, UR6, 0x680, URZ ;  /* 0x0000068006047890 */ /* 0x004fe8000ff1e0ff */
[----:B------:R-:W-:Y:S09]  /*7420*/  UIADD3.X UR5, UPT, UPT, URZ, UR7, URZ, UP0, !UPT ;  /* 0x00000007ff057290 */ /* 0x000ff200087fe4ff */
[----:B------:R2:W-:Y:S02]  /*7430*/  UTMASTG.3D [UR48], [UR4] ;  /* 0x00000030040073b5 */ /* 0x0005e40008010000 */
[----:B--2---:R0:W-:Y:S02]  /*7440*/  UTMACMDFLUSH ;  /* 0x00000000000079b7 */ /* 0x0041e40000000000 */
.L_x_115:
[----:B------:R-:W-:Y:S05]  /*7450*/  BSYNC.RECONVERGENT B0 ;  /* 0x0000000000007941 */ /* 0x000fea0003800200 */
.L_x_114:
[----:B------:R-:W-:Y:S01]  /*7460*/  UIADD3 UR44, UPT, UPT, UR46, 0x1, URZ ;  /* 0x000000012e2c7890 */ /* 0x000fe2000fffe0ff */
[----:B------:R-:W-:Y:S03]  /*7470*/  BSSY.RECONVERGENT B0, `(.L_x_116) ;  /* 0x0000005000007945 */ /* 0x000fe60003800200 */
[----:B------:R-:W-:Y:S04]  /*7480*/  UISETP.NE.AND UP0, UPT, UR44, 0x3, UPT ;  /* 0x000000032c00788c */ /* 0x000fe8000bf05270 */
[----:B------:R-:W-:Y:S01]  /*7490*/  USEL UR45, UR44, URZ, UP0 ;  /* 0x000000ff2c2d7287 */ /* 0x000fe20008000000 */
[----:B------:R-:W-:Y:S11]  /*74a0*/  @P0 BRA `(.L_x_117) ;  /* 0x0000000000040947 */ /* 0x000ff60003800000 */
[----:B------:R-:W-:Y:S04]  /*74b0*/  DEPBAR.LE SB0, 0x1 ;  /* 0x000080400000791a */ /* 0x000fe80000000000 */
.L_x_117:
[----:B------:R-:W-:Y:S05]  /*74c0*/  BSYNC.RECONVERGENT B0 ;  /* 0x0000000000007941 */ /* 0x000fea0003800200 */
.L_x_116:
[----:B------:R-:W-:Y:S01]  /*74d0*/  BAR.SYNC.DEFER_BLOCKING 0x1, 0x80 ;  /* 0x0042000000007b1d */ /* 0x000fe20000010000 */
[----:B------:R-:W-:Y:S01]  /*74e0*/  ISETP.NE.AND P1, PT, R108, RZ, PT ;  /* 0x000000ff6c00720c */ /* 0x000fe20003f25270 */
[----:B------:R-:W-:Y:S01]  /*74f0*/  UISETP.NE.AND UP0, UPT, UR53, URZ, UPT ;  /* 0x000000ff3500728c */ /* 0x000fe2000bf05270 */
[----:B------:R-:W-:Y:S11]  /*7500*/  LEA R2, R112, UR47, 0x3 ;  /* 0x0000002f70027c11 */ /* 0x000ff6000f8e18ff */
[----:B------:R-:W-:Y:S01]  /*7510*/  @P1 SHF.L.U32 R3, R111, 0x1f, RZ ;  /* 0x0000001f6f031819 */ /* 0x000fe200000006ff */
[----:B------:R-:W-:Y:S06]  /*7520*/  BRA.U !UP0, `(.L_x_118) ;  /* 0x0000000108247547 */ /* 0x000fec000b800000 */
[----:B------:R-:W-:Y:S01]  /*7530*/  IMAD.U32 R5, RZ, RZ, UR52 ;  /* 0x00000034ff057e24 */ /* 0x000fe2000f8e00ff */
[----:B------:R-:W-:Y:S01]  /*7540*/  MOV R0, UR55 ;  /* 0x0000003700007c02 */ /* 0x000fe20008000f00 */
[----:B------:R-:W-:Y:S03]  /*7550*/  UIADD3 UR4, UPT, UPT, UR52, 0x1, URZ ;  /* 0x0000000134047890 */ /* 0x000fe6000fffe0ff */
[----:B------:R-:W-:Y:S01]  /*7560*/  @P1 LEA R5, R5, UR47, 0x3 ;  /* 0x0000002f05051c11 */ /* 0x000fe2000f8e18ff */
[----:B------:R-:W-:Y:S04]  /*7570*/  UISETP.NE.AND UP0, UPT, UR4, 0x3, UPT ;  /* 0x000000030400788c */ /* 0x000fe8000bf05270 */
[----:B------:R-:W-:Y:S01]  /*7580*/  @P1 VIADD R5, R5, 0x58 ;  /* 0x0000005805051836 */ /* 0x000fe20000000000 */
[----:B------:R-:W-:Y:S04]  /*7590*/  USEL UR52, UR4, URZ, UP0 ;  /* 0x000000ff04347287 */ /* 0x000fe80008000000 */
[----:B------:R-:W-:Y:S04]  /*75a0*/  @P1 PRMT R0, R0, 0x654, R5 ;  /* 0x0000065400001816 */ /* 0x000fe80000000005 */
[----:B------:R2:W-:Y:S04]  /*75b0*/  @P1 SYNCS.ARRIVE.TRANS64.RED.A1T0 RZ, [R0+URZ], RZ ;  /* 0x000000ff00ff19a7 */ /* 0x0005e800081004ff */
.L_x_118:
[----:B------:R-:W4:Y:S01]  /*75c0*/  @P1 SYNCS.PHASECHK.TRANS64.TRYWAIT P0, [R2+URZ+0x40], R3 ;  /* 0x00004003020015a7 */ /* 0x000f2200080011ff */
[----:B------:R-:W-:Y:S01]  /*75d0*/  BSSY B1, `(.L_x_119) ;  /* 0x0000015000017945 */ /* 0x000fe20003800000 */
[----:B----4-:R-:W-:Y:S03]  /*75e0*/  @P1 SEL R109, RZ, 0x1, !P0 ;  /* 0x00000001ff6d1807 */ /* 0x010fe60004000000 */
[----:B------:R-:W-:Y:S05]  /*75f0*/  @!P1 BRA `(.L_x_120) ;  /* 0x0000000000489947 */ /* 0x000fea0003800000 */
[----:B------:R-:W-:Y:S01]  /*7600*/  ISETP.NE.AND P1, PT, R113, RZ, PT ;  /* 0x000000ff7100720c */ /* 0x000fe20003f25270 */
[----:B------:R-:W-:Y:S01]  /*7610*/  BSSY B0, `(.L_x_121) ;  /* 0x000000a000007945 */ /* 0x000fe20003800000 */
[----:B------:R-:W-:Y:S11]  /*7620*/  ISETP.NE.AND P0, PT, R109, RZ, PT ;  /* 0x000000ff6d00720c */ /* 0x000ff60003f05270 */
[----:B------:R-:W-:Y:S04]  /*7630*/  @P1 IMAD R112, R112, 0x2000, R97 ;  /* 0x0000200070701824 */ /* 0x000fe800078e0261 */
[----:B------:R-:W-:Y:S01]  /*7640*/  @P1 IMAD.IADD R5, R81, 0x1, R112 ;  /* 0x0000000151051824 */ /* 0x000fe200078e0270 */
[----:B------:R-:W-:Y:S03]  /*7650*/  @P1 IADD3 R3, PT, PT, R80, R112, RZ ;  /* 0x0000007050031210 */ /* 0x000fe60007ffe0ff */
[----:B--2---:R-:W-:Y:S01]  /*7660*/  @P1 IMAD.IADD R0, R96, 0x1, R5 ;  /* 0x0000000160001824 */ /* 0x004fe200078e0205 */
[----:B------:R-:W-:Y:S06]  /*7670*/  @P0 BRA `(.L_x_122) ;  /* 0x00000000000c0947 */ /* 0x000fec0003800000 */
[----:B------:R-:W-:Y:S04]  /*7680*/  SHF.L.U32 R111, R111, 0x1f, RZ ;  /* 0x0000001f6f6f7819 */ /* 0x000fe800000006ff */
[----:B------:R-:W2:Y:S02]  /*7690*/  SYNCS.PHASECHK.TRANS64.TRYWAIT P0, [R2+URZ+0x40], R111 ;  /* 0x0000406f020075a7 */ /* 0x000ea400080011ff */
[----:B--2---:R-:W-:Y:S05]  /*76a0*/  @!P0 BRA `(.L_x_123) ;  /* 0x00000018008c8947 */ /* 0x004fea0003800000 */
.L_x_122:
[----:B------:R-:W-:Y:S05]  /*76b0*/  BSYNC B0 ;  /* 0x0000000000007941 */ /* 0x000fea0003800000 */
.L_x_121:
[----:B------:R-:W-:Y:S11]  /*76c0*/  ISETP.NE.AND P0, PT, R113, RZ, PT ;  /* 0x000000ff7100720c */ /* 0x000ff60003f05270 */
[----:B------:R-:W-:Y:S02]  /*76d0*/  @!UPT UIADD3 URZ, UPT, UPT, URZ, URZ, URZ ;  /* 0x000000fffffff290 */ /* 0x000fe4000fffe0ff */
[----:B------:R4:W1:Y:S04]  /*76e0*/  @P0 LDS.128 R48, [R112] ;  /* 0x0000000070300984 */ /* 0x0008680000000c00 */
[----:B------:R4:W1:Y:S04]  /*76f0*/  @P0 LDS.128 R64, [R3+0x20] ;  /* 0x0000200003400984 */ /* 0x0008680000000c00 */
[----:B------:R4:W1:Y:S04]  /*7700*/  @P0 LDS.128 R56, [R5+0x10] ;  /* 0x0000100005380984 */ /* 0x0008680000000c00 */
[----:B------:R4:W1:Y:S02]  /*7710*/  @P0 LDS.128 R72, [R0+0x10] ;  /* 0x0000100000480984 */ /* 0x0008640000000c00 */
.L_x_120:
[----:B------:R-:W-:Y:S05]  /*7720*/  BSYNC B1 ;  /* 0x0000000000017941 */ /* 0x000fea0003800000 */
.L_x_119:
[----:B--2-4-:R-:W-:Y:S05]  /*7730*/  VIADD R0, R39, 0x20 ;  /* 0x0000002027007836 */ /* 0x014fea0000000000 */
[----:B------:R-:W-:Y:S04]  /*7740*/  SHF.R.U32.HI R0, RZ, 0x15, R0 ;  /* 0x00000015ff007819 */ /* 0x000fe80000011600 */
[----:B------:R-:W-:Y:S11]  /*7750*/  LOP3.LUT P0, RZ, R0, 0x3, R85, 0x48, !PT ;  /* 0x0000000300ff7812 */ /* 0x000ff60007804855 */
[----:B------:R-:W-:Y:S02]  /*7760*/  @!UPT UIADD3 URZ, UPT, UPT, URZ, URZ, URZ ;  /* 0x000000fffffff290 */ /* 0x000fe4000fffe0ff */
[----:B------:R-:W-:Y:S05]  /*7770*/  @!P0 BRA `(.L_x_124) ;  /* 0x0000000000408947 */ /* 0x000fea0003800000 */
[----:B------:R-:W2:Y:S01]  /*7780*/  LDCU.64 UR8, c[0x4][0x70] ;  /* 0x01000e00ff0877ac */ /* 0x000ea20008000a00 */
[----:B------:R-:W-:Y:S01]  /*7790*/  MOV R3, 0x0 ;  /* 0x0000000000037802 */ /* 0x000fe20000000f00 */
[----:B------:R-:W-:Y:S02]  /*77a0*/  HFMA2 R12, -RZ, RZ, 0, 5.9604644775390625e-08 ;  /* 0x00000001ff0c7431 */ /* 0x000fe400000001ff */
[----:B------:R-:W-:Y:S02]  /*77b0*/  IMAD.MOV.U32 R8, RZ, RZ, 0x192 ;  /* 0x00000192ff087424 */ /* 0x000fe400078e00ff */
[----:B------:R-:W-:Y:S01]  /*77c0*/  IMAD.MOV.U32 R13, RZ, RZ, RZ ;  /* 0x000000ffff0d7224 */ /* 0x000fe200078e00ff */
[----:B------:R-:W4:Y:S01]  /*77d0*/  LDCU.64 UR6, c[0x4][0x78] ;  /* 0x01000f00ff0677ac */ /* 0x000f220008000a00 */
[----:B------:R-:W1:Y:S01]  /*77e0*/  LDC.64 R2, c[0x4][R3] ;  /* 0x0100000003027b82 */ /* 0x000e620000000a00 */
[----:B------:R-:W5:Y:S01]  /*77f0*/  LDCU.64 UR4, c[0x4][0x10] ;  /* 0x01000200ff0477ac */ /* 0x000f620008000a00 */
[----:B--2---:R-:W-:Y:S01]  /*7800*/  MOV R5, UR9 ;  /* 0x0000000900057c02 */ /* 0x004fe20008000f00 */
[----:B------:R-:W-:Y:S01]  /*7810*/  IMAD.U32 R4, RZ, RZ, UR8 ;  /* 0x00000008ff047e24 */ /* 0x000fe2000f8e00ff */
[----:B----4-:R-:W-:Y:S01]  /*7820*/  MOV R7, UR7 ;  /* 0x0000000700077c02 */ /* 0x010fe20008000f00 */
[----:B------:R-:W-:Y:S01]  /*7830*/  IMAD.U32 R6, RZ, RZ, UR6 ;  /* 0x00000006ff067e24 */ /* 0x000fe2000f8e00ff */
[----:B-----5:R-:W-:Y:S01]  /*7840*/  MOV R11, UR5 ;  /* 0x00000005000b7c02 */ /* 0x020fe20008000f00 */
[----:B------:R-:W-:Y:S02]  /*7850*/  IMAD.U32 R10, RZ, RZ, UR4 ;  /* 0x00000004ff0a7e24 */ /* 0x000fe4000f8e00ff */
[----:B------:R-:W-:Y:S07]  /*7860*/  LEPC R20, `(.L_x_124) ;  /* 0x000000001014794e */ /* 0x000fee0000000000 */
[----:B-1-3--:R-:W-:Y:S05]  /*7870*/  CALL.ABS.NOINC R2 ;  /* 0x0000000002007343 */ /* 0x00afea0003c00000 */
.L_x_124:
[----:B------:R-:W-:Y:S01]  /*7880*/  ISETP.NE.AND P0, PT, R98, RZ, PT ;  /* 0x000000ff6200720c */ /* 0x000fe20003f05270 */
[----:B------:R-:W-:Y:S05]  /*7890*/  WARPSYNC.ALL ;  /* 0x0000000000007948 */ /* 0x000fea0003800000 */
[----:B------:R-:W-:Y:S01]  /*78a0*/  R2UR UR4, R39 ;  /* 0x00000000270472ca */ /* 0x000fe200000e0000 */
[----:B------:R-:W-:Y:S01]  /*78b0*/  BSSY.RECONVERGENT B0, `(.L_x_125) ;  /* 0x0000090000007945 */ /* 0x000fe20003800200 */
[C---:B-1----:R-:W-:Y:S02]  /*78c0*/  SHF.L.U32 R40, R48.reuse, 0x10, RZ ;  /* 0x0000001030287819 */ /* 0x042fe400000006ff */
[----:B------:R-:W-:Y:S02]  /*78d0*/  LOP3.LUT R42, R48, 0xffff0000, RZ, 0xc0, !PT ;  /* 0xffff0000302a7812 */ /* 0x000fe400078ec0ff */
[C---:B------:R-:W-:Y:S02]  /*78e0*/  SHF.L.U32 R43, R49.reuse, 0x10, RZ ;  /* 0x00000010312b7819 */ /* 0x040fe400000006ff */
[----:B------:R-:W-:Y:S02]  /*78f0*/  LOP3.LUT R44, R49, 0xffff0000, RZ, 0xc0, !PT ;  /* 0xffff0000312c7812 */ /* 0x000fe400078ec0ff */
[C---:B------:R-:W-:Y:S02]  /*7900*/  SHF.L.U32 R45, R50.reuse, 0x10, RZ ;  /* 0x00000010322d7819 */ /* 0x040fe400000006ff */
[----:B---3--:R-:W-:Y:S01]  /*7910*/  LOP3.LUT R46, R50, 0xffff0000, RZ, 0xc0, !PT ;  /* 0xffff0000322e7812 */ /* 0x008fe200078ec0ff */
[----:B------:R-:W1:Y:S01]  /*7920*/  LDTM.x32 R4, tmem[UR4+0x20] ;  /* 0x00002004000479ee */ /* 0x000e6200082c0000 */
[C---:B------:R-:W-:Y:S01]  /*7930*/  SHF.L.U32 R47, R51.reuse, 0x10, RZ ;  /* 0x00000010332f7819 */ /* 0x040fe200000006ff */
[----:B------:R-:W-:Y:S01]  /*7940*/  USHF.L.U32 UR4, UR45, 0xd, URZ ;  /* 0x0000000d2d047899 */ /* 0x000fe200080006ff */
[----:B------:R-:W-:Y:S01]  /*7950*/  LOP3.LUT R48, R51, 0xffff0000, RZ, 0xc0, !PT ;  /* 0xffff000033307812 */ /* 0x000fe200078ec0ff */
[----:B------:R-:W-:Y:S01]  /*7960*/  NOP ;  /* 0x0000000000007918 */ /* 0x000fe20000000000 */
[C---:B------:R-:W-:Y:S02]  /*7970*/  SHF.L.U32 R49, R56.reuse, 0x10, RZ ;  /* 0x0000001038317819 */ /* 0x040fe400000006ff */
[----:B------:R-:W-:Y:S02]  /*7980*/  LOP3.LUT R51, R56, 0xffff0000, RZ, 0xc0, !PT ;  /* 0xffff000038337812 */ /* 0x000fe400078ec0ff */
[C---:B------:R-:W-:Y:S02]  /*7990*/  SHF.L.U32 R50, R57.reuse, 0x10, RZ ;  /* 0x0000001039327819 */ /* 0x040fe400000006ff */
[----:B------:R-:W-:Y:S02]  /*79a0*/  LOP3.LUT R52, R57, 0xffff0000, RZ, 0xc0, !PT ;  /* 0xffff000039347812 */ /* 0x000fe400078ec0ff */
[----:B------:R-:W-:Y:S02]  /*79b0*/  IADD3 R110, PT, PT, R97, UR4, RZ ;  /* 0x00000004616e7c10 */ /* 0x000fe4000fffe0ff */
[C---:B------:R-:W-:Y:S02]  /*79c0*/  SHF.L.U32 R53, R58.reuse, 0x10, RZ ;  /* 0x000000103a357819 */ /* 0x040fe400000006ff */
[----:B------:R-:W-:Y:S02]  /*79d0*/  LOP3.LUT R54, R58, 0xffff0000, RZ, 0xc0, !PT ;  /* 0xffff00003a367812 */ /* 0x000fe400078ec0ff */
[----:B------:R-:W-:Y:S02]  /*79e0*/  SHF.L.U32 R55, R59, 0x10, RZ ;  /* 0x000000103b377819 */ /* 0x000fe400000006ff */
[----:B------:R-:W-:Y:S02]  /*79f0*/  IADD3 R89, PT, PT, R89, 0xc0, RZ ;  /* 0x000000c059597810 */ /* 0x000fe40007ffe0ff */
[----:B------:R-:W-:Y:S01]  /*7a00*/  LOP3.LUT R56, R59, 0xffff0000, RZ, 0xc0, !PT ;  /* 0xffff00003b387812 */ /* 0x000fe200078ec0ff */
[C---:B-1----:R-:W-:Y:S01]  /*7a10*/  FMUL R4, R38.reuse, R4 ;  /* 0x0000000426047220 */ /* 0x042fe20000400000 */
[----:B------:R-:W-:Y:S01]  /*7a20*/  IADD3 R109, PT, PT, R81, R110, RZ ;  /* 0x0000006e516d7210 */ /* 0x000fe20007ffe0ff */
[----:B------:R-:W-:Y:S01]  /*7a30*/  FMUL R5, R38, R5 ;  /* 0x0000000526057220 */ /* 0x000fe20000400000 */
[----:B------:R-:W-:Y:S01]  /*7a40*/  SHF.L.U32 R57, R64, 0x10, RZ ;  /* 0x0000001040397819 */ /* 0x000fe200000006ff */
[----:B------:R-:W-:Y:S01]  /*7a50*/  FMUL R6, R38, R6 ;  /* 0x0000000626067220 */ /* 0x000fe20000400000 */
[----:B------:R-:W-:Y:S01]  /*7a60*/  IADD3 R110, PT, PT, R80, R110, RZ ;  /* 0x0000006e506e7210 */ /* 0x000fe20007ffe0ff */
[----:B------:R-:W-:Y:S01]  /*7a70*/  FMUL R7, R38, R7 ;  /* 0x0000000726077220 */ /* 0x000fe20000400000 */
[----:B------:R-:W-:Y:S01]  /*7a80*/  LOP3.LUT R58, R64, 0xffff0000, RZ, 0xc0, !PT ;  /* 0xffff0000403a7812 */ /* 0x000fe200078ec0ff */
[----:B------:R-:W-:Y:S01]  /*7a90*/  FFMA R4, R41, R40, R4 ;  /* 0x0000002829047223 */ /* 0x000fe20000000004 */
[----:B------:R-:W-:Y:S01]  /*7aa0*/  SHF.L.U32 R59, R65, 0x10, RZ ;  /* 0x00000010413b7819 */ /* 0x000fe200000006ff */
[C---:B------:R-:W-:Y:S01]  /*7ab0*/  FMUL R8, R38.reuse, R8 ;  /* 0x0000000826087220 */ /* 0x040fe20000400000 */
[----:B------:R-:W-:Y:S01]  /*7ac0*/  LOP3.LUT R89, R89, 0xfefffff8, RZ, 0xc0, !PT ;  /* 0xfefffff859597812 */ /* 0x000fe200078ec0ff */
[----:B------:R-:W-:Y:S01]  /*7ad0*/  FFMA R5, R41, R42, R5 ;  /* 0x0000002a29057223 */ /* 0x000fe20000000005 */
[----:B------:R-:W-:Y:S01]  /*7ae0*/  LOP3.LUT R60, R65, 0xffff0000, RZ, 0xc0, !PT ;  /* 0xffff0000413c7812 */ /* 0x000fe200078ec0ff */
[----:B------:R-:W-:Y:S01]  /*7af0*/  FMUL R9, R38, R9 ;  /* 0x0000000926097220 */ /* 0x000fe20000400000 */
[----:B------:R-:W-:Y:S01]  /*7b00*/  SHF.L.U32 R61, R66, 0x10, RZ ;  /* 0x00000010423d7819 */ /* 0x000fe200000006ff */
[----:B------:R1:W-:Y:S01]  /*7b10*/  SYNCS.ARRIVE.TRANS64.RED.A1T0 RZ, [R89+URZ], RZ ;  /* 0x000000ff59ff79a7 */ /* 0x0003e200081004ff */
[----:B------:R-:W-:Y:S01]  /*7b20*/  F2FP.BF16.F32.PACK_AB R80, R5, R4 ;  /* 0x000000040550723e */ /* 0x000fe200000010ff */
[C---:B------:R-:W-:Y:S01]  /*7b30*/  FFMA R6, R41.reuse, R43, R6 ;  /* 0x0000002b29067223 */ /* 0x040fe20000000006 */
[----:B------:R-:W-:Y:S01]  /*7b40*/  IADD3 R111, PT, PT, R96, R109, RZ ;  /* 0x0000006d606f7210 */ /* 0x000fe20007ffe0ff */
[C---:B------:R-:W-:Y:S01]  /*7b50*/  FFMA R7, R41.reuse, R44, R7 ;  /* 0x0000002c29077223 */ /* 0x040fe20000000007 */
[C---:B------:R-:W-:Y:S01]  /*7b60*/  FFMA R8, R41.reuse, R45, R8 ;  /* 0x0000002d29087223 */ /* 0x040fe20000000008 */
[----:B------:R-:W-:Y:S01]  /*7b70*/  FFMA R9, R41, R46, R9 ;  /* 0x0000002e29097223 */ /* 0x000fe20000000009 */
[----:B------:R-:W-:Y:S01]  /*7b80*/  FMUL R10, R38, R10 ;  /* 0x0000000a260a7220 */ /* 0x000fe20000400000 */
[----:B------:R-:W-:Y:S01]  /*7b90*/  LOP3.LUT R62, R66, 0xffff0000, RZ, 0xc0, !PT ;  /* 0xffff0000423e7812 */ /* 0x000fe200078ec0ff */
[C---:B------:R-:W-:Y:S01]  /*7ba0*/  FMUL R11, R38.reuse, R11 ;  /* 0x0000000b260b7220 */ /* 0x040fe20000400000 */
[----:B------:R-:W-:Y:S01]  /*7bb0*/  F2FP.BF16.F32.PACK_AB R81, R7, R6 ;  /* 0x000000060751723e */ /* 0x000fe200000010ff */
[----:B------:R-:W-:Y:S01]  /*7bc0*/  FFMA R10, R41, R47, R10 ;  /* 0x0000002f290a7223 */ /* 0x000fe2000000000a */
[----:B------:R-:W-:Y:S01]  /*7bd0*/  F2FP.BF16.F32.PACK_AB R82, R9, R8 ;  /* 0x000000080952723e */ /* 0x000fe200000010ff */
[----:B------:R-:W-:Y:S01]  /*7be0*/  FFMA R11, R41, R48, R11 ;  /* 0x00000030290b7223 */ /* 0x000fe2000000000b */
[C---:B------:R-:W-:Y:S01]  /*7bf0*/  FMUL R0, R38.reuse, R12 ;  /* 0x0000000c26007220 */ /* 0x040fe20000400000 */
[C---:B------:R-:W-:Y:S01]  /*7c00*/  FMUL R2, R38.reuse, R13 ;  /* 0x0000000d26027220 */ /* 0x040fe20000400000 */
[C---:B------:R-:W-:Y:S01]  /*7c10*/  FMUL R3, R38.reuse, R14 ;  /* 0x0000000e26037220 */ /* 0x040fe20000400000 */
[----:B------:R-:W-:Y:S01]  /*7c20*/  SHF.L.U32 R63, R67, 0x10, RZ ;  /* 0x00000010433f7819 */ /* 0x000fe200000006ff */
[----:B------:R-:W-:Y:S01]  /*7c30*/  FFMA R0, R41, R49, R0 ;  /* 0x0000003129007223 */ /* 0x000fe20000000000 */
[----:B------:R-:W-:Y:S01]  /*7c40*/  F2FP.BF16.F32.PACK_AB R83, R11, R10 ;  /* 0x0000000a0b53723e */ /* 0x000fe200000010ff */
[----:B------:R-:W-:Y:S01]  /*7c50*/  FFMA R2, R41, R51, R2 ;  /* 0x0000003329027223 */ /* 0x000fe20000000002 */
[C---:B------:R-:W-:Y:S01]  /*7c60*/  FMUL R15, R38.reuse, R15 ;  /* 0x0000000f260f7220 */ /* 0x040fe20000400000 */
[C---:B------:R-:W-:Y:S01]  /*7c70*/  FMUL R12, R38.reuse, R16 ;  /* 0x00000010260c7220 */ /* 0x040fe20000400000 */
[----:B------:R-:W-:Y:S01]  /*7c80*/  FMUL R13, R38, R17 ;  /* 0x00000011260d7220 */ /* 0x000fe20000400000 */
[----:B------:R1:W-:Y:S01]  /*7c90*/  STS.128 [R97+UR4], R80 ;  /* 0x0000005061007988 */ /* 0x0003e20008000c04 */
[----:B------:R-:W-:Y:S01]  /*7ca0*/  LOP3.LUT R64, R67, 0xffff0000, RZ, 0xc0, !PT ;  /* 0xffff000043407812 */ /* 0x000fe200078ec0ff */
[C---:B------:R-:W-:Y:S01]  /*7cb0*/  FFMA R3, R41.reuse, R50, R3 ;  /* 0x0000003229037223 */ /* 0x040fe20000000003 */
[----:B------:R-:W-:Y:S01]  /*7cc0*/  SHF.L.U32 R65, R72, 0x10, RZ ;  /* 0x0000001048417819 */ /* 0x000fe200000006ff */
[C---:B------:R-:W-:Y:S01]  /*7cd0*/  FFMA R15, R41.reuse, R52, R15 ;  /* 0x00000034290f7223 */ /* 0x040fe2000000000f */
[----:B------:R-:W-:Y:S01]  /*7ce0*/  F2FP.BF16.F32.PACK_AB R104, R2, R0 ;  /* 0x000000000268723e */ /* 0x000fe200000010ff */
[C---:B------:R-:W-:Y:S01]  /*7cf0*/  FFMA R12, R41.reuse, R53, R12 ;  /* 0x00000035290c7223 */ /* 0x040fe2000000000c */
[C---:B------:R-:W-:Y:S01]  /*7d00*/  FFMA R13, R41.reuse, R54, R13 ;  /* 0x00000036290d7223 */ /* 0x040fe2000000000d */
[C---:B------:R-:W-:Y:S01]  /*7d10*/  FMUL R14, R38.reuse, R18 ;  /* 0x00000012260e7220 */ /* 0x040fe20000400000 */
[C---:B------:R-:W-:Y:S01]  /*7d20*/  FMUL R19, R38.reuse, R19 ;  /* 0x0000001326137220 */ /* 0x040fe20000400000 */
[C---:B------:R-:W-:Y:S01]  /*7d30*/  FMUL R16, R38.reuse, R20 ;  /* 0x0000001426107220 */ /* 0x040fe20000400000 */
[C---:B------:R-:W-:Y:S01]  /*7d40*/  FMUL R17, R38.reuse, R21 ;  /* 0x0000001526117220 */ /* 0x040fe20000400000 */
[C---:B------:R-:W-:Y:S01]  /*7d50*/  FFMA R14, R41.reuse, R55, R14 ;  /* 0x00000037290e7223 */ /* 0x040fe2000000000e */
        /* <DEDUP_REMOVED lines=9> */
[----:B------:R-:W-:Y:S01]  /*7df0*/  FFMA R23, R41, R60, R23 ;  /* 0x0000003c29177223 */ /* 0x000fe20000000017 */
[C---:B------:R-:W-:Y:S01]  /*7e00*/  FMUL R27, R38.reuse, R27 ;  /* 0x0000001b261b7220 */ /* 0x040fe20000400000 */
[----:B------:R-:W-:Y:S01]  /*7e10*/  F2FP.BF16.F32.PACK_AB R105, R15, R3 ;  /* 0x000000030f69723e */ /* 0x000fe200000010ff */
[----:B------:R-:W-:Y:S01]  /*7e20*/  FFMA R20, R41, R61, R20 ;  /* 0x0000003d29147223 */ /* 0x000fe20000000014 */
[----:B------:R-:W-:Y:S01]  /*7e30*/  F2FP.BF16.F32.PACK_AB R106, R13, R12 ;  /* 0x0000000c0d6a723e */ /* 0x000fe200000010ff */
[----:B------:R-:W-:Y:S01]  /*7e40*/  FMUL R24, R38, R28 ;  /* 0x0000001c26187220 */ /* 0x000fe20000400000 */
[----:B------:R-:W-:Y:S01]  /*7e50*/  F2FP.BF16.F32.PACK_AB R107, R19, R14 ;  /* 0x0000000e136b723e */ /* 0x000fe200000010ff */
[----:B------:R-:W-:Y:S01]  /*7e60*/  FFMA R21, R41, R62, R21 ;  /* 0x0000003e29157223 */ /* 0x000fe20000000015 */
[----:B------:R-:W-:Y:S01]  /*7e70*/  LOP3.LUT R66, R72, 0xffff0000, RZ, 0xc0, !PT ;  /* 0xffff000048427812 */ /* 0x000fe200078ec0ff */
[C---:B------:R-:W-:Y:S01]  /*7e80*/  FMUL R25, R38.reuse, R29 ;  /* 0x0000001d26197220 */ /* 0x040fe20000400000 */
[----:B------:R-:W-:Y:S01]  /*7e90*/  SHF.L.U32 R67, R73, 0x10, RZ ;  /* 0x0000001049437819 */ /* 0x000fe200000006ff */
[----:B------:R1:W-:Y:S01]  /*7ea0*/  STS.128 [R109+0x10], R104 ;  /* 0x000010686d007388 */ /* 0x0003e20000000c00 */
[----:B------:R-:W-:Y:S01]  /*7eb0*/  FFMA R22, R41, R63, R22 ;  /* 0x0000003f29167223 */ /* 0x000fe20000000016 */
[----:B------:R-:W-:Y:S01]  /*7ec0*/  LOP3.LUT R68, R73, 0xffff0000, RZ, 0xc0, !PT ;  /* 0xffff000049447812 */ /* 0x000fe200078ec0ff */
[----:B------:R-:W-:Y:S01]  /*7ed0*/  FMUL R26, R38, R30 ;  /* 0x0000001e261a7220 */ /* 0x000fe20000400000 */
[C---:B------:R-:W-:Y:S01]  /*7ee0*/  FFMA R27, R41.reuse, R64, R27 ;  /* 0x00000040291b7223 */ /* 0x040fe2000000001b */
[----:B------:R-:W-:Y:S01]  /*7ef0*/  SHF.L.U32 R69, R74, 0x10, RZ ;  /* 0x000000104a457819 */ /* 0x000fe200000006ff */
[----:B------:R-:W-:Y:S01]  /*7f00*/  FMUL R31, R38, R31 ;  /* 0x0000001f261f7220 */ /* 0x000fe20000400000 */
[C---:B------:R-:W-:Y:S01]  /*7f10*/  FFMA R24, R41.reuse, R65, R24 ;  /* 0x0000004129187223 */ /* 0x040fe20000000018 */
[----:B------:R-:W-:Y:S01]  /*7f20*/  LOP3.LUT R70, R74, 0xffff0000, RZ, 0xc0, !PT ;  /* 0xffff00004a467812 */ /* 0x000fe200078ec0ff */
[C---:B------:R-:W-:Y:S01]  /*7f30*/  FMUL R28, R38.reuse, R32 ;  /* 0x00000020261c7220 */ /* 0x040fe20000400000 */
[----:B------:R-:W-:Y:S01]  /*7f40*/  FFMA R25, R41, R66, R25 ;  /* 0x0000004229197223 */ /* 0x000fe20000000019 */
[----:B------:R-:W-:Y:S01]  /*7f50*/  SHF.L.U32 R71, R75, 0x10, RZ ;  /* 0x000000104b477819 */ /* 0x000fe200000006ff */
[C---:B------:R-:W-:Y:S01]  /*7f60*/  FMUL R29, R38.reuse, R33 ;  /* 0x00000021261d7220 */ /* 0x040fe20000400000 */
[----:B------:R-:W-:Y:S01]  /*7f70*/  FFMA R26, R41, R67, R26 ;  /* 0x00000043291a7223 */ /* 0x000fe2000000001a */
[----:B------:R-:W-:Y:S01]  /*7f80*/  LOP3.LUT R72, R75, 0xffff0000, RZ, 0xc0, !PT ;  /* 0xffff00004b487812 */ /* 0x000fe200078ec0ff */
        /* <DEDUP_REMOVED lines=8> */
[----:B------:R-:W-:Y:S01]  /*8010*/  FFMA R30, R41, R71, R30 ;  /* 0x00000047291e7223 */ /* 0x000fe2000000001e */
[----:B------:R-:W-:Y:S01]  /*8020*/  F2FP.BF16.F32.PACK_AB R115, R27, R22 ;  /* 0x000000161b73723e */ /* 0x000fe200000010ff */
[----:B------:R-:W-:Y:S01]  /*8030*/  FFMA R35, R41, R72, R35 ;  /* 0x0000004829237223 */ /* 0x000fe20000000023 */
[----:B------:R-:W-:Y:S02]  /*8040*/  F2FP.BF16.F32.PACK_AB R116, R25, R24 ;  /* 0x000000181974723e */ /* 0x000fe400000010ff */
[----:B------:R-:W-:Y:S01]  /*8050*/  F2FP.BF16.F32.PACK_AB R117, R31, R26 ;  /* 0x0000001a1f75723e */ /* 0x000fe200000010ff */
[----:B------:R1:W-:Y:S01]  /*8060*/  STS.128 [R110+0x20], R112 ;  /* 0x000020706e007388 */ /* 0x0003e20000000c00 */
        /* <DEDUP_REMOVED lines=12> */
[----:B------:R-:W-:Y:S02]  /*8130*/  UIADD3 UR9, UPT, UPT, UR49, 0x20, URZ ;  /* 0x0000002031097890 */ /* 0x000fe4000fffe0ff */
[----:B------:R-:W-:Y:S02]  /*8140*/  UIADD3 UR8, UPT, UPT, UR47, 0x200, UR4 ;  /* 0x000002002f087890 */ /* 0x000fe4000fffe004 */
[----:B--2---:R-:W-:Y:S03]  /*8150*/  UIADD3 UR6, UP0, UPT, UR10, 0x680, URZ ;  /* 0x000006800a067890 */ /* 0x004fe6000ff1e0ff */
[----:B------:R-:W-:Y:S01]  /*8160*/  UMOV UR10, UR50 ;  /* 0x00000032000a7c82 */ /* 0x000fe20008000000 */
[----:B------:R-:W-:Y:S03]  /*8170*/  UIADD3.X UR7, UPT, UPT, URZ, UR11, URZ, UP0, !UPT ;  /* 0x0000000bff077290 */ /* 0x000fe600087fe4ff */
[----:B------:R-:W-:Y:S06]  /*8180*/  UMOV UR11, UR36 ;  /* 0x00000024000b7c82 */ /* 0x000fec0008000000 */
[----:B------:R2:W-:Y:S02]  /*8190*/  UTMASTG.3D [UR8], [UR6] ;  /* 0x00000008060073b5 */ /* 0x0005e40008010000 */
[----:B--2---:R0:W-:Y:S02]  /*81a0*/  UTMACMDFLUSH ;  /* 0x00000000000079b7 */ /* 0x0041e40000000000 */
.L_x_126:
[----:B------:R-:W-:Y:S05]  /*81b0*/  BSYNC.RECONVERGENT B0 ;  /* 0x0000000000007941 */ /* 0x000fea0003800200 */
.L_x_125:
[----:B------:R-:W-:Y:S01]  /*81c0*/  UIADD3 UR4, UPT, UPT, UR45, 0x1, URZ ;  /* 0x000000012d047890 */ /* 0x000fe2000fffe0ff */
[----:B------:R-:W-:Y:S03]  /*81d0*/  BSSY.RECONVERGENT B0, `(.L_x_127) ;  /* 0x0000008000007945 */ /* 0x000fe60003800200 */
[----:B------:R-:W-:Y:S04]  /*81e0*/  UISETP.NE.AND UP0, UPT, UR4, 0x3, UPT ;  /* 0x000000030400788c */ /* 0x000fe8000bf05270 */
[----:B------:R-:W-:Y:S02]  /*81f0*/  UISETP.EQ.XOR UP1, UPT, UR44, 0x3, !UP0 ;  /* 0x000000032c00788c */ /* 0x000fe4000c722a70 */
[----:B------:R-:W-:Y:S02]  /*8200*/  USEL UR46, UR4, URZ, UP0 ;  /* 0x000000ff042e7287 */ /* 0x000fe40008000000 */
[----:B------:R-:W-:Y:S04]  /*8210*/  USEL UR5, URZ, 0x1, !UP1 ;  /* 0x00000001ff057887 */ /* 0x000fe8000c800000 */
[----:B------:R-:W-:Y:S01]  /*8220*/  ULOP3.LUT UR54, UR54, UR5, URZ, 0x3c, !UPT ;  /* 0x0000000536367292 */ /* 0x000fe2000f8e3cff */
[----:B------:R-:W-:Y:S11]  /*8230*/  @P0 BRA `(.L_x_128) ;  /* 0x0000000000040947 */ /* 0x000ff60003800000 */
[----:B------:R-:W-:Y:S04]  /*8240*/  DEPBAR.LE SB0, 0x1 ;  /* 0x000080400000791a */ /* 0x000fe80000000000 */
.L_x_128:
[----:B------:R-:W-:Y:S05]  /*8250*/  BSYNC.RECONVERGENT B0 ;  /* 0x0000000000007941 */ /* 0x000fea0003800200 */
.L_x_127:
[----:B------:R-:W-:Y:S01]  /*8260*/  BAR.SYNC.DEFER_BLOCKING 0x1, 0x80 ;  /* 0x0042000000007b1d */ /* 0x000fe20000010000 */
[----:B------:R-:W-:Y:S01]  /*8270*/  UISETP.NE.AND UP0, UPT, UR53, -0x2, UPT ;  /* 0xfffffffe3500788c */ /* 0x000fe2000bf05270 */
[----:B------:R-:W-:Y:S08]  /*8280*/  IADD3 R0, PT, PT, R36, 0x1, RZ ;  /* 0x0000000124007810 */ /* 0x000ff00007ffe0ff */
[----:B------:R-:W-:Y:S05]  /*8290*/  BRA.U !UP0, `(.L_x_129) ;  /* 0x0000000108287547 */ /* 0x000fea000b800000 */
[----:B------:R-:W-:Y:S01]  /*82a0*/  ISETP.NE.AND P0, PT, R108, RZ, PT ;  /* 0x000000ff6c00720c */ /* 0x000fe20003f05270 */
[----:B------:R-:W-:Y:S01]  /*82b0*/  IMAD.U32 R3, RZ, RZ, UR52 ;  /* 0x00000034ff037e24 */ /* 0x000fe2000f8e00ff */
[----:B------:R-:W-:Y:S01]  /*82c0*/  UIADD3 UR4, UPT, UPT, UR52, 0x1, URZ ;  /* 0x0000000134047890 */ /* 0x000fe2000fffe0ff */
[----:B------:R-:W-:Y:S03]  /*82d0*/  IMAD.U32 R2, RZ, RZ, UR55 ;  /* 0x00000037ff027e24 */ /* 0x000fe6000f8e00ff */
[----:B------:R-:W-:Y:S04]  /*82e0*/  UISETP.NE.AND UP0, UPT, UR4, 0x3, UPT ;  /* 0x000000030400788c */ /* 0x000fe8000bf05270 */
[----:B------:R-:W-:Y:S03]  /*82f0*/  USEL UR52, UR4, URZ, UP0 ;  /* 0x000000ff04347287 */ /* 0x000fe60008000000 */
[----:B------:R-:W-:Y:S05]  /*8300*/  @P0 LEA R3, R3, UR47, 0x3 ;  /* 0x0000002f03030c11 */ /* 0x000fea000f8e18ff */
[----:B------:R-:W-:Y:S05]  /*8310*/  @P0 VIADD R3, R3, 0x58 ;  /* 0x0000005803030836 */ /* 0x000fea0000000000 */
[----:B------:R-:W-:Y:S04]  /*8320*/  @P0 PRMT R2, R2, 0x654, R3 ;  /* 0x0000065402020816 */ /* 0x000fe80000000003 */
[----:B------:R2:W-:Y:S03]  /*8330*/  @P0 SYNCS.ARRIVE.TRANS64.RED.A1T0 RZ, [R2+URZ], RZ ;  /* 0x000000ff02ff09a7 */ /* 0x0005e600081004ff */
.L_x_129:
[----:B------:R-:W-:Y:S01]  /*8340*/  R2UR UR6, R103 ;  /* 0x00000000670672ca */ /* 0x000fe200000e0000 */
[----:B------:R-:W-:Y:S01]  /*8350*/  UIADD3 UR53, UPT, UPT, UR53, 0x2, URZ ;  /* 0x0000000235357890 */ /* 0x000fe2000fffe0ff */
[----:B------:R-:W-:Y:S02]  /*8360*/  R2UR UR5, R86 ;  /* 0x00000000560572ca */ /* 0x000fe400000e0000 */
[----:B------:R-:W-:Y:S02]  /*8370*/  R2UR UR4, R87 ;  /* 0x00000000570472ca */ /* 0x000fe400000e0000 */
[----:B------:R-:W-:Y:S02]  /*8380*/  R2UR UR36, R101 ;  /* 0x00000000652472ca */ /* 0x000fe400000e0000 */
[----:B------:R-:W-:Y:S02]  /*8390*/  ISETP.NE.AND P0, PT, R91, 0x2, PT ;  /* 0x000000025b00780c */ /* 0x000fe40003f05270 */
[----:B------:R-:W-:Y:S02]  /*83a0*/  ISETP.NE.AND P1, PT, R0, 0x4, PT ;  /* 0x000000040000780c */ /* 0x000fe40003f25270 */
[----:B------:R-:W-:Y:S01]  /*83b0*/  SEL R3, RZ, 0x1, P0 ;  /* 0x00000001ff037807 */ /* 0x000fe20000000000 */
[----:B------:R-:W-:Y:S01]  /*83c0*/  UISETP.NE.AND UP0, UPT, UR6, URZ, UPT ;  /* 0x000000ff0600728c */ /* 0x000fe2000bf05270 */
[----:B--2---:R-:W-:Y:S01]  /*83d0*/  SEL R2, RZ, 0x1, P1 ;  /* 0x00000001ff027807 */ /* 0x004fe20000800000 */
[----:B------:R-:W-:Y:S01]  /*83e0*/  UIADD3 UR26, UPT, UPT, UR37, UR5, URZ ;  /* 0x00000005251a7290 */ /* 0x000fe2000fffe0ff */
[----:B------:R-:W-:Y:S01]  /*83f0*/  LOP3.LUT R94, R94, R3, RZ, 0x3c, !PT ;  /* 0x000000035e5e7212 */ /* 0x000fe200078e3cff */
[----:B------:R-:W-:Y:S01]  /*8400*/  UIADD3 UR25, UPT, UPT, UR38, UR4, URZ ;  /* 0x0000000426197290 */ /* 0x000fe2000fffe0ff */
[----:B------:R-:W-:Y:S02]  /*8410*/  LOP3.LUT R95, R95, R2, RZ, 0x3c, !PT ;  /* 0x000000025f5f7212 */ /* 0x000fe400078e3cff */
[----:B------:R-:W-:Y:S02]  /*8420*/  SEL R91, R91, RZ, P0 ;  /* 0x000000ff5b5b7207 */ /* 0x000fe40000000000 */
[----:B------:R-:W-:Y:S01]  /*8430*/  SEL R36, R0, RZ, P1 ;  /* 0x000000ff00247207 */ /* 0x000fe20000800000 */
[----:B------:R-:W-:Y:S06]  /*8440*/  BRA.U UP0, `(.L_x_130) ;  /* 0xffffffd500807547 */ /* 0x000fec000b83ffff */
[----:B------:R-:W-:-:S13]  /*8450*/  R2UR UR4, R88 ;  /* 0x00000000580472ca */ /* 0x000fda00000e0000 */
[----:B------:R-:W-:-:S09]  /*8460*/  UISETP.NE.AND UP0, UPT, UR4, URZ, UPT ;  /* 0x000000ff0400728c */ /* 0x000fd2000bf05270 */
[----:B------:R-:W-:Y:S05]  /*8470*/  BRA.U !UP0, `(.L_x_131) ;  /* 0x0000000108487547 */ /* 0x000fea000b800000 */
[----:B------:R-:W2:Y:S02]  /*8480*/  LDCU.64 UR4, c[0x0][0x890] ;  /* 0x00011200ff0477ac */ /* 0x000ea40008000a00 */
[----:B--2---:R-:W-:-:S04]  /*8490*/  UISETP.NE.U32.AND UP0, UPT, UR4, URZ, UPT ;  /* 0x000000ff0400728c */ /* 0x004fc8000bf05070 */
[----:B------:R-:W-:-:S09]  /*84a0*/  UISETP.NE.AND.EX UP0, UPT, UR5, URZ, UPT, UP0 ;  /* 0x000000ff0500728c */ /* 0x000fd2000bf05300 */
[----:B------:R-:W-:Y:S05]  /*84b0*/  BRA.U UP0, `(.L_x_132) ;  /* 0x00000001000c7547 */ /* 0x000fea000b800000 */
[----:B------:R-:W-:-:S13]  /*84c0*/  FSETP.NEU.AND P0, PT, R41, RZ, PT ;  /* 0x000000ff2900720b */ /* 0x000fda0003f0d000 */
[----:B------:R-:W-:Y:S05]  /*84d0*/  @!P0 EXIT ;  /* 0x000000000000894d */ /* 0x000fea0003800000 */
[----:B------:R-:W-:Y:S05]  /*84e0*/  BRA `(.L_x_131) ;  /* 0x00000000002c7947 */ /* 0x000fea0003800000 */
.L_x_132:
[----:B------:R-:W-:Y:S01]  /*84f0*/  ISETP.NE.AND P0, PT, R90, RZ, PT ;  /* 0x000000ff5a00720c */ /* 0x000fe20003f05270 */
[----:B------:R-:W-:-:S12]  /*8500*/  BSSY.RECONVERGENT B0, `(.L_x_131) ;  /* 0x0000009000007945 */ /* 0x000fd80003800200 */
[----:B------:R-:W-:Y:S05]  /*8510*/  @P0 BRA `(.L_x_133) ;  /* 0x0000000000140947 */ /* 0x000fea0003800000 */
[----:B------:R-:W2:Y:S02]  /*8520*/  LDCU.64 UR4, c[0x0][0x888] ;  /* 0x00011100ff0477ac */ /* 0x000ea40008000a00 */
[----:B--2---:R-:W-:-:S04]  /*8530*/  ISETP.NE.U32.AND P0, PT, RZ, UR4, PT ;  /* 0x00000004ff007c0c */ /* 0x004fc8000bf05070 */
[----:B------:R-:W-:-:S13]  /*8540*/  ISETP.NE.AND.EX P0, PT, RZ, UR5, PT, P0 ;  /* 0x00000005ff007c0c */ /* 0x000fda000bf05300 */
[----:B------:R-:W-:Y:S05]  /*8550*/  @!P0 EXIT ;  /* 0x000000000000894d */ /* 0x000fea0003800000 */
[----:B------:R-:W-:Y:S05]  /*8560*/  BRA `(.L_x_134) ;  /* 0x0000000000087947 */ /* 0x000fea0003800000 */
.L_x_133:
[----:B------:R-:W-:-:S13]  /*8570*/  FSETP.NEU.AND P0, PT, R41, RZ, PT ;  /* 0x000000ff2900720b */ /* 0x000fda0003f0d000 */
[----:B------:R-:W-:Y:S05]  /*8580*/  @!P0 EXIT ;  /* 0x000000000000894d */ /* 0x000fea0003800000 */
.L_x_134:
[----:B------:R-:W-:Y:S05]  /*8590*/  BSYNC.RECONVERGENT B0 ;  /* 0x0000000000007941 */ /* 0x000fea0003800200 */
.L_x_131:
[----:B------:R-:W-:Y:S01]  /*85a0*/  ULEA UR4, UR52, UR47, 0x3 ;  /* 0x0000002f34047291 */ /* 0x000fe2000f8e18ff */
[----:B------:R-:W-:-:S04]  /*85b0*/  DEPBAR.LE SB0, 0x0 ;  /* 0x000080000000791a */ /* 0x000fc80000000000 */
[----:B------:R-:W-:-:S04]  /*85c0*/  UIADD3 UR4, UPT, UPT, UR4, 0x58, URZ ;  /* 0x0000005804047890 */ /* 0x000fc8000fffe0ff */
[----:B------:R-:W-:-:S09]  /*85d0*/  UPRMT UR4, UR55, 0x654, UR4 ;  /* 0x0000065437047896 */ /* 0x000fd20008000004 */
[----:B------:R-:W-:Y:S01]  /*85e0*/  SYNCS.ARRIVE.TRANS64.RED.A1T0 RZ, [UR4], RZ ;  /* 0x000000ffffff79a7 */ /* 0x000fe20008100404 */
[----:B------:R-:W-:Y:S05]  /*85f0*/  EXIT ;  /* 0x000000000000794d */ /* 0x000fea0003800000 */
.L_x_24:
[----:B--2---:R2:W3:Y:S02]  /*8600*/  SYNCS.PHASECHK.TRANS64.TRYWAIT P0, [R3+URZ+0xf0], R2 ;  /* 0x0000f002030075a7 */ /* 0x0044e400080011ff */
[----:B---3--:R-:W-:Y:S05]  /*8610*/  @!P0 NANOSLEEP.SYNCS 0x989680 ;  /* 0x009896800000895d */ /* 0x008fea0003900000 */
[----:B------:R-:W3:Y:S02]  /*8620*/  @!P0 SYNCS.PHASECHK.TRANS64 P0, [R3+URZ+0xf0], R2 ;  /* 0x0000f002030085a7 */ /* 0x000ee400080010ff */
[----:B---3--:R-:W-:Y:S05]  /*8630*/  @!P0 BRA `(.L_x_24) ;  /* 0xfffffffc00f08947 */ /* 0x008fea000383ffff */
[----:B------:R-:W-:Y:S05]  /*8640*/  BRA `(.L_x_135) ;  /* 0xffffff9400007947 */ /* 0x000fea000383ffff */
.L_x_27:
[----:B-1----:R-:W-:-:S07]  /*8650*/  MOV R0, UR33 ;  /* 0x0000002100007c02 */ /* 0x002fce0008000f00 */
.L_x_136:
[----:B-1----:R1:W2:Y:S02]  /*8660*/  SYNCS.PHASECHK.TRANS64.TRYWAIT P0, [R0+URZ+0x20], R3 ;  /* 0x00002003000075a7 */ /* 0x0022a400080011ff */
[----:B--2---:R-:W-:Y:S05]  /*8670*/  @!P0 NANOSLEEP.SYNCS 0x989680 ;  /* 0x009896800000895d */ /* 0x004fea0003900000 */
[----:B------:R-:W2:Y:S02]  /*8680*/  @!P0 SYNCS.PHASECHK.TRANS64 P0, [R0+URZ+0x20], R3 ;  /* 0x00002003000085a7 */ /* 0x000ea400080010ff */
[----:B--2---:R-:W-:Y:S05]  /*8690*/  @!P0 BRA `(.L_x_136) ;  /* 0xfffffffc00f08947 */ /* 0x004fea000383ffff */
[----:B------:R-:W-:Y:S05]  /*86a0*/  BRA `(.L_x_26) ;  /* 0xffffff9400587947 */ /* 0x000fea000383ffff */
.L_x_34:
[----:B-1----:R-:W-:-:S07]  /*86b0*/  MOV R0, UR7 ;  /* 0x0000000700007c02 */ /* 0x002fce0008000f00 */
.L_x_137:
[----:B-1----:R1:W2:Y:S02]  /*86c0*/  SYNCS.PHASECHK.TRANS64.TRYWAIT P0, [R0+URZ+0x20], R3 ;  /* 0x00002003000075a7 */ /* 0x0022a400080011ff */
[----:B--2---:R-:W-:Y:S05]  /*86d0*/  @!P0 NANOSLEEP.SYNCS 0x989680 ;  /* 0x009896800000895d */ /* 0x004fea0003900000 */
[----:B------:R-:W2:Y:S02]  /*86e0*/  @!P0 SYNCS.PHASECHK.TRANS64 P0, [R0+URZ+0x20], R3 ;  /* 0x00002003000085a7 */ /* 0x000ea400080010ff */
[----:B--2---:R-:W-:Y:S05]  /*86f0*/  @!P0 BRA `(.L_x_137) ;  /* 0xfffffffc00f08947 */ /* 0x004fea000383ffff */
[----:B------:R-:W-:Y:S05]  /*8700*/  BRA `(.L_x_33) ;  /* 0xffffff98004c7947 */ /* 0x000fea000383ffff */
.L_x_41:
[----:B-1----:R1:W2:Y:S02]  /*8710*/  SYNCS.PHASECHK.TRANS64.TRYWAIT P0, [R3+URZ+0x80], R0 ;  /* 0x00008000030075a7 */ /* 0x0022a400080011ff */
[----:B--2---:R-:W-:Y:S05]  /*8720*/  @!P0 NANOSLEEP.SYNCS 0x989680 ;  /* 0x009896800000895d */ /* 0x004fea0003900000 */
[----:B------:R-:W2:Y:S02]  /*8730*/  @!P0 SYNCS.PHASECHK.TRANS64 P0, [R3+URZ+0x80], R0 ;  /* 0x00008000030085a7 */ /* 0x000ea400080010ff */
[----:B--2---:R-:W-:Y:S05]  /*8740*/  @!P0 BRA `(.L_x_41) ;  /* 0xfffffffc00f08947 */ /* 0x004fea000383ffff */
[----:B------:R-:W-:Y:S05]  /*8750*/  BRA `(.L_x_138) ;  /* 0xffffff9c00347947 */ /* 0x000fea000383ffff */
.L_x_45:
[----:B-1----:R-:W-:-:S07]  /*8760*/  MOV R0, UR4 ;  /* 0x0000000400007c02 */ /* 0x002fce0008000f00 */
.L_x_139:
[----:B-1----:R1:W2:Y:S02]  /*8770*/  SYNCS.PHASECHK.TRANS64.TRYWAIT P0, [R0+URZ], R3 ;  /* 0x00000003000075a7 */ /* 0x0022a400080011ff */
[----:B--2---:R-:W-:Y:S05]  /*8780*/  @!P0 NANOSLEEP.SYNCS 0x989680 ;  /* 0x009896800000895d */ /* 0x004fea0003900000 */
[----:B------:R-:W2:Y:S02]  /*8790*/  @!P0 SYNCS.PHASECHK.TRANS64 P0, [R0+URZ], R3 ;  /* 0x00000003000085a7 */ /* 0x000ea400080010ff */
[----:B--2---:R-:W-:Y:S05]  /*87a0*/  @!P0 BRA `(.L_x_139) ;  /* 0xfffffffc00f08947 */ /* 0x004fea000383ffff */
[----:B------:R-:W-:Y:S05]  /*87b0*/  BRA `(.L_x_140) ;  /* 0xffffffa000e07947 */ /* 0x000fea000383ffff */
.L_x_46:
[----:B------:R-:W-:-:S07]  /*87c0*/  MOV R0, UR5 ;  /* 0x0000000500007c02 */ /* 0x000fce0008000f00 */
.L_x_141:
[----:B-1----:R1:W2:Y:S02]  /*87d0*/  SYNCS.PHASECHK.TRANS64.TRYWAIT P0, [R0+URZ], R3 ;  /* 0x00000003000075a7 */ /* 0x0022a400080011ff */
[----:B--2---:R-:W-:Y:S05]  /*87e0*/  @!P0 NANOSLEEP.SYNCS 0x989680 ;  /* 0x009896800000895d */ /* 0x004fea0003900000 */
[----:B------:R-:W2:Y:S02]  /*87f0*/  @!P0 SYNCS.PHASECHK.TRANS64 P0, [R0+URZ], R3 ;  /* 0x00000003000085a7 */ /* 0x000ea400080010ff */
[----:B--2---:R-:W-:Y:S05]  /*8800*/  @!P0 BRA `(.L_x_141) ;  /* 0xfffffffc00f08947 */ /* 0x004fea000383ffff */
[----:B------:R-:W-:Y:S05]  /*8810*/  BRA `(.L_x_142) ;  /* 0xffffffa000ec7947 */ /* 0x000fea000383ffff */
.L_x_47:
[----:B------:R-:W-:-:S07]  /*8820*/  MOV R0, UR5 ;  /* 0x0000000500007c02 */ /* 0x000fce0008000f00 */
.L_x_143:
[----:B-1----:R1:W2:Y:S02]  /*8830*/  SYNCS.PHASECHK.TRANS64.TRYWAIT P0, [R0+URZ], R3 ;  /* 0x00000003000075a7 */ /* 0x0022a400080011ff */
[----:B--2---:R-:W-:Y:S05]  /*8840*/  @!P0 NANOSLEEP.SYNCS 0x989680 ;  /* 0x009896800000895d */ /* 0x004fea0003900000 */
[----:B------:R-:W2:Y:S02]  /*8850*/  @!P0 SYNCS.PHASECHK.TRANS64 P0, [R0+URZ], R3 ;  /* 0x00000003000085a7 */ /* 0x000ea400080010ff */
[----:B--2---:R-:W-:Y:S05]  /*8860*/  @!P0 BRA `(.L_x_143) ;  /* 0xfffffffc00f08947 */ /* 0x004fea000383ffff */
[----:B------:R-:W-:Y:S05]  /*8870*/  BRA `(.L_x_144) ;  /* 0xffffffa000f87947 */ /* 0x000fea000383ffff */
.L_x_50:
[----:B-1----:R1:W2:Y:S02]  /*8880*/  SYNCS.PHASECHK.TRANS64.TRYWAIT P0, [R0+URZ+0xe0], R5 ;  /* 0x0000e005000075a7 */ /* 0x0022a400080011ff */
[----:B--2---:R-:W-:Y:S05]  /*8890*/  @!P0 NANOSLEEP.SYNCS 0x989680 ;  /* 0x009896800000895d */ /* 0x004fea0003900000 */
[----:B------:R-:W2:Y:S02]  /*88a0*/  @!P0 SYNCS.PHASECHK.TRANS64 P0, [R0+URZ+0xe0], R5 ;  /* 0x0000e005000085a7 */ /* 0x000ea400080010ff */
[----:B--2---:R-:W-:Y:S05]  /*88b0*/  @!P0 BRA `(.L_x_50) ;  /* 0xfffffffc00f08947 */ /* 0x004fea000383ffff */
[----:B------:R-:W-:Y:S05]  /*88c0*/  BRA `(.L_x_145) ;  /* 0xffffffa400547947 */ /* 0x000fea000383ffff */
.L_x_51:
[----:B------:R-:W-:-:S07]  /*88d0*/  MOV R0, UR4 ;  /* 0x0000000400007c02 */ /* 0x000fce0008000f00 */
.L_x_146:
[----:B-1----:R1:W2:Y:S02]  /*88e0*/  SYNCS.PHASECHK.TRANS64.TRYWAIT P0, [R0+URZ+0x90], R7 ;  /* 0x00009007000075a7 */ /* 0x0022a400080011ff */
[----:B--2---:R-:W-:Y:S05]  /*88f0*/  @!P0 NANOSLEEP.SYNCS 0x989680 ;  /* 0x009896800000895d */ /* 0x004fea0003900000 */
[----:B------:R-:W2:Y:S02]  /*8900*/  @!P0 SYNCS.PHASECHK.TRANS64 P0, [R0+URZ+0x90], R7 ;  /* 0x00009007000085a7 */ /* 0x000ea400080010ff */
[----:B--2---:R-:W-:Y:S05]  /*8910*/  @!P0 BRA `(.L_x_146) ;  /* 0xfffffffc00f08947 */ /* 0x004fea000383ffff */
[----:B------:R-:W-:Y:S05]  /*8920*/  BRA `(.L_x_147) ;  /* 0xffffffa400647947 */ /* 0x000fea000383ffff */
.L_x_52:
[----:B-1----:R1:W2:Y:S02]  /*8930*/  SYNCS.PHASECHK.TRANS64.TRYWAIT P1, [R0+URZ+0x80], R5 ;  /* 0x00008005000075a7 */ /* 0x0022a400080211ff */
[----:B--2---:R-:W-:Y:S05]  /*8940*/  @!P1 NANOSLEEP.SYNCS 0x989680 ;  /* 0x009896800000995d */ /* 0x004fea0003900000 */
[----:B------:R-:W2:Y:S02]  /*8950*/  @!P1 SYNCS.PHASECHK.TRANS64 P1, [R0+URZ+0x80], R5 ;  /* 0x00008005000095a7 */ /* 0x000ea400080210ff */
[----:B--2---:R-:W-:Y:S05]  /*8960*/  @!P1 BRA `(.L_x_52) ;  /* 0xfffffffc00f09947 */ /* 0x004fea000383ffff */
[----:B------:R-:W-:Y:S05]  /*8970*/  BRA `(.L_x_148) ;  /* 0xffffffa400947947 */ /* 0x000fea000383ffff */
.L_x_55:
[----:B------:R-:W-:-:S07]  /*8980*/  MOV R0, UR4 ;  /* 0x0000000400007c02 */ /* 0x000fce0008000f00 */
.L_x_149:
[----:B-1----:R1:W2:Y:S02]  /*8990*/  SYNCS.PHASECHK.TRANS64.TRYWAIT P0, [R0+URZ+0x90], R3 ;  /* 0x00009003000075a7 */ /* 0x0022a400080011ff */
[----:B--2---:R-:W-:Y:S05]  /*89a0*/  @!P0 NANOSLEEP.SYNCS 0x989680 ;  /* 0x009896800000895d */ /* 0x004fea0003900000 */
[----:B------:R-:W2:Y:S02]  /*89b0*/  @!P0 SYNCS.PHASECHK.TRANS64 P0, [R0+URZ+0x90], R3 ;  /* 0x00009003000085a7 */ /* 0x000ea400080010ff */
[----:B--2---:R-:W-:Y:S05]  /*89c0*/  @!P0 BRA `(.L_x_149) ;  /* 0xfffffffc00f08947 */ /* 0x004fea000383ffff */
[----:B------:R-:W-:Y:S05]  /*89d0*/  BRA `(.L_x_54) ;  /* 0xffffffa400e87947 */ /* 0x000fea000383ffff */
.L_x_64:
[----:B-1----:R-:W-:-:S04]  /*89e0*/  MOV R5, UR5 ;  /* 0x0000000500057c02 */ /* 0x002fc80008000f00 */
[----:B------:R1:W2:Y:S03]  /*89f0*/  SYNCS.PHASECHK.TRANS64.TRYWAIT P0, [R5+URZ+0x8], R6 ;  /* 0x00000806050075a7 */ /* 0x0002a600080011ff */
[----:B--2---:R-:W-:Y:S05]  /*8a00*/  @!P0 NANOSLEEP.SYNCS 0x989680 ;  /* 0x009896800000895d */ /* 0x004fea0003900000 */
[----:B------:R-:W2:Y:S02]  /*8a10*/  @!P0 SYNCS.PHASECHK.TRANS64 P0, [R5+URZ+0x8], R6 ;  /* 0x00000806050085a7 */ /* 0x000ea400080010ff */
[----:B--2---:R-:W-:Y:S05]  /*8a20*/  @!P0 BRA `(.L_x_64) ;  /* 0xfffffffc00ec8947 */ /* 0x004fea000383ffff */
[----:B------:R-:W-:Y:S05]  /*8a30*/  BRA `(.L_x_63) ;  /* 0xffffffa8009c7947 */ /* 0x000fea000383ffff */
.L_x_66:
[----:B------:R-:W-:Y:S01]  /*8a40*/  BSSY B0, `(.L_x_150) ;  /* 0x0000006000007945 */ /* 0x000fe20003800000 */
[----:B------:R-:W-:-:S07]  /*8a50*/  MOV R15, 0xffffffff ;  /* 0xffffffff000f7802 */ /* 0x000fce0000000f00 */
[----:B-1---5:R-:W-:Y:S05]  /*8a60*/  WARPSYNC.COLLECTIVE R15, `(.L_x_151) ;  /* 0x000000000f0c7348 */ /* 0x022fea0003c00000 */
[----:B------:R-:W-:Y:S02]  /*8a70*/  ELECT P6, UR79, PT ;  /* 0x00000000004f782f */ /* 0x000fe400038c0000 */
[----:B------:R-:W-:Y:S01]  /*8a80*/  MOV R14, UR79 ;  /* 0x0000004f000e7c02 */ /* 0x000fe20008000f00 */
[----:B-1---5:R-:W-:Y:S10]  /*8a90*/  ENDCOLLECTIVE ;  /* 0x000000000000791b */ /* 0x022ff40003800000 */
.L_x_151:
[----:B------:R-:W-:Y:S05]  /*8aa0*/  BSYNC B0 ;  /* 0x0000000000007941 */ /* 0x000fea0003800000 */
.L_x_150:
[----:B------:R-:W-:Y:S01]  /*8ab0*/  PLOP3.LUT P0, PT, P6, PT, PT, 0x80, 0x8 ;  /* 0x000000000008781c */ /* 0x000fe2000370f070 */
[----:B------:R-:W-:-:S12]  /*8ac0*/  BRA `(.L_x_152) ;  /* 0xffffffa800c87947 */ /* 0x000fd8000383ffff */
.L_x_68:
[----:B-1----:R-:W-:-:S04]  /*8ad0*/  MOV R3, UR5 ;  /* 0x0000000500037c02 */ /* 0x002fc80008000f00 */
[----:B------:R1:W2:Y:S03]  /*8ae0*/  SYNCS.PHASECHK.TRANS64.TRYWAIT P0, [R3+URZ+0x8], R4 ;  /* 0x00000804030075a7 */ /* 0x0002a600080011ff */
[----:B--2---:R-:W-:Y:S05]  /*8af0*/  @!P0 NANOSLEEP.SYNCS 0x989680 ;  /* 0x009896800000895d */ /* 0x004fea0003900000 */
[----:B------:R-:W2:Y:S02]  /*8b00*/  @!P0 SYNCS.PHASECHK.TRANS64 P0, [R3+URZ+0x8], R4 ;  /* 0x00000804030085a7 */ /* 0x000ea400080010ff */
[----:B--2---:R-:W-:Y:S05]  /*8b10*/  @!P0 BRA `(.L_x_68) ;  /* 0xfffffffc00ec8947 */ /* 0x004fea000383ffff */
[----:B------:R-:W-:Y:S05]  /*8b20*/  BRA `(.L_x_67) ;  /* 0xffffffa800cc7947 */ /* 0x000fea000383ffff */
.L_x_69:
[----:B-1----:R1:W2:Y:S02]  /*8b30*/  SYNCS.PHASECHK.TRANS64.TRYWAIT P0, [R0+URZ+0x80], R5 ;  /* 0x00008005000075a7 */ /* 0x0022a400080011ff */
[----:B--2---:R-:W-:Y:S05]  /*8b40*/  @!P0 NANOSLEEP.SYNCS 0x989680 ;  /* 0x009896800000895d */ /* 0x004fea0003900000 */
[----:B------:R-:W2:Y:S02]  /*8b50*/  @!P0 SYNCS.PHASECHK.TRANS64 P0, [R0+URZ+0x80], R5 ;  /* 0x00008005000085a7 */ /* 0x000ea400080010ff */
[----:B--2---:R-:W-:Y:S05]  /*8b60*/  @!P0 BRA `(.L_x_69) ;  /* 0xfffffffc00f08947 */ /* 0x004fea000383ffff */
[----:B------:R-:W-:Y:S05]  /*8b70*/  BRA `(.L_x_153) ;  /* 0xffffffac00d87947 */ /* 0x000fea000383ffff */
.L_x_71:
[----:B------:R-:W-:-:S07]  /*8b80*/  MOV R0, UR46 ;  /* 0x0000002e00007c02 */ /* 0x000fce0008000f00 */
.L_x_154:
[----:B-1----:R1:W2:Y:S02]  /*8b90*/  SYNCS.PHASECHK.TRANS64.TRYWAIT P0, [R0+URZ+0xc0], R5 ;  /* 0x0000c005000075a7 */ /* 0x0022a400080011ff */
[----:B--2---:R-:W-:Y:S05]  /*8ba0*/  @!P0 NANOSLEEP.SYNCS 0x989680 ;  /* 0x009896800000895d */ /* 0x004fea0003900000 */
[----:B------:R-:W2:Y:S02]  /*8bb0*/  @!P0 SYNCS.PHASECHK.TRANS64 P0, [R0+URZ+0xc0], R5 ;  /* 0x0000c005000085a7 */ /* 0x000ea400080010ff */
[----:B--2---:R-:W-:Y:S05]  /*8bc0*/  @!P0 BRA `(.L_x_154) ;  /* 0xfffffffc00f08947 */ /* 0x004fea000383ffff */
[----:B------:R-:W-:Y:S05]  /*8bd0*/  BRA `(.L_x_155) ;  /* 0xffffffb000247947 */ /* 0x000fea000383ffff */
.L_x_74:
[----:B------:R-:W-:Y:S07]  /*8be0*/  MOV R0, UR7 ;  /* 0x0000000700007c02 */ /* 0x000fee0008000f00 */
.L_x_156:
[----:B-1----:R1:W2:Y:S02]  /*8bf0*/  SYNCS.PHASECHK.TRANS64.TRYWAIT P0, [R0+URZ], R5 ;  /* 0x00000005000075a7 */ /* 0x0022a400080011ff */
[----:B--2---:R-:W-:Y:S05]  /*8c00*/  @!P0 NANOSLEEP.SYNCS 0x989680 ;  /* 0x009896800000895d */ /* 0x004fea0003900000 */
[----:B------:R-:W2:Y:S02]  /*8c10*/  @!P0 SYNCS.PHASECHK.TRANS64 P0, [R0+URZ], R5 ;  /* 0x00000005000085a7 */ /* 0x000ea400080010ff */
[----:B--2---:R-:W-:Y:S05]  /*8c20*/  @!P0 BRA `(.L_x_156) ;  /* 0xfffffffc00f08947 */ /* 0x004fea000383ffff */
[----:B------:R-:W-:Y:S05]  /*8c30*/  BRA `(.L_x_73) ;  /* 0xffffffb000387947 */ /* 0x000fea000383ffff */
.L_x_78:
[----:B-1----:R-:W-:-:S07]  /*8c40*/  MOV R0, UR4 ;  /* 0x0000000400007c02 */ /* 0x002fce0008000f00 */
.L_x_157:
[----:B-1----:R1:W2:Y:S02]  /*8c50*/  SYNCS.PHASECHK.TRANS64.TRYWAIT P0, [R0+URZ], R3 ;  /* 0x00000003000075a7 */ /* 0x0022a400080011ff */
[----:B--2---:R-:W-:Y:S05]  /*8c60*/  @!P0 NANOSLEEP.SYNCS 0x989680 ;  /* 0x009896800000895d */ /* 0x004fea0003900000 */
[----:B------:R-:W2:Y:S02]  /*8c70*/  @!P0 SYNCS.PHASECHK.TRANS64 P0, [R0+URZ], R3 ;  /* 0x00000003000085a7 */ /* 0x000ea400080010ff */
[----:B--2---:R-:W-:Y:S05]  /*8c80*/  @!P0 BRA `(.L_x_157) ;  /* 0xfffffffc00f08947 */ /* 0x004fea000383ffff */
[----:B------:R-:W-:Y:S05]  /*8c90*/  BRA `(.L_x_158) ;  /* 0xffffffb4007c7947 */ /* 0x000fea000383ffff */
.L_x_79:
[----:B------:R-:W-:-:S07]  /*8ca0*/  MOV R0, UR5 ;  /* 0x0000000500007c02 */ /* 0x000fce0008000f00 */
.L_x_159:
[----:B-1----:R1:W2:Y:S02]  /*8cb0*/  SYNCS.PHASECHK.TRANS64.TRYWAIT P0, [R0+URZ], R3 ;  /* 0x00000003000075a7 */ /* 0x0022a400080011ff */
[----:B--2---:R-:W-:Y:S05]  /*8cc0*/  @!P0 NANOSLEEP.SYNCS 0x989680 ;  /* 0x009896800000895d */ /* 0x004fea0003900000 */
[----:B------:R-:W2:Y:S02]  /*8cd0*/  @!P0 SYNCS.PHASECHK.TRANS64 P0, [R0+URZ], R3 ;  /* 0x00000003000085a7 */ /* 0x000ea400080010ff */
[----:B--2---:R-:W-:Y:S05]  /*8ce0*/  @!P0 BRA `(.L_x_159) ;  /* 0xfffffffc00f08947 */ /* 0x004fea000383ffff */
[----:B------:R-:W-:Y:S05]  /*8cf0*/  BRA `(.L_x_160) ;  /* 0xffffffb400887947 */ /* 0x000fea000383ffff */
.L_x_80:
[----:B------:R-:W-:-:S07]  /*8d00*/  MOV R0, UR5 ;  /* 0x0000000500007c02 */ /* 0x000fce0008000f00 */
.L_x_161:
[----:B-1----:R1:W2:Y:S02]  /*8d10*/  SYNCS.PHASECHK.TRANS64.TRYWAIT P0, [R0+URZ], R3 ;  /* 0x00000003000075a7 */ /* 0x0022a400080011ff */
[----:B--2---:R-:W-:Y:S05]  /*8d20*/  @!P0 NANOSLEEP.SYNCS 0x989680 ;  /* 0x009896800000895d */ /* 0x004fea0003900000 */
[----:B------:R-:W2:Y:S02]  /*8d30*/  @!P0 SYNCS.PHASECHK.TRANS64 P0, [R0+URZ], R3 ;  /* 0x00000003000085a7 */ /* 0x000ea400080010ff */
[----:B--2---:R-:W-:Y:S05]  /*8d40*/  @!P0 BRA `(.L_x_161) ;  /* 0xfffffffc00f08947 */ /* 0x004fea000383ffff */
[----:B------:R-:W-:Y:S05]  /*8d50*/  BRA `(.L_x_162) ;  /* 0xffffffb400947947 */ /* 0x000fea000383ffff */
.L_x_83:
[----:B------:R-:W-:-:S07]  /*8d60*/  MOV R0, UR41 ;  /* 0x0000002900007c02 */ /* 0x000fce0008000f00 */
.L_x_163:
[----:B-1----:R1:W2:Y:S02]  /*8d70*/  SYNCS.PHASECHK.TRANS64.TRYWAIT P1, [R0+URZ+0x100], R3 ;  /* 0x00010003000075a7 */ /* 0x0022a400080211ff */
[----:B--2---:R-:W-:Y:S05]  /*8d80*/  @!P1 NANOSLEEP.SYNCS 0x989680 ;  /* 0x009896800000995d */ /* 0x004fea0003900000 */
[----:B------:R-:W2:Y:S02]  /*8d90*/  @!P1 SYNCS.PHASECHK.TRANS64 P1, [R0+URZ+0x100], R3 ;  /* 0x00010003000095a7 */ /* 0x000ea400080210ff */
[----:B--2---:R-:W-:Y:S05]  /*8da0*/  @!P1 BRA `(.L_x_163) ;  /* 0xfffffffc00f09947 */ /* 0x004fea000383ffff */
[----:B------:R-:W-:Y:S05]  /*8db0*/  BRA `(.L_x_164) ;  /* 0xffffffb400e07947 */ /* 0x000fea000383ffff */
.L_x_88:
[----:B---3--:R3:W1:Y:S02]  /*8dc0*/  SYNCS.PHASECHK.TRANS64.TRYWAIT P0, [R12+URZ+0x80], R9 ;  /* 0x000080090c0075a7 */ /* 0x00866400080011ff */
[----:B-1----:R-:W-:Y:S05]  /*8dd0*/  @!P0 NANOSLEEP.SYNCS 0x989680 ;  /* 0x009896800000895d */ /* 0x002fea0003900000 */
[----:B------:R-:W1:Y:S02]  /*8de0*/  @!P0 SYNCS.PHASECHK.TRANS64 P0, [R12+URZ+0x80], R9 ;  /* 0x000080090c0085a7 */ /* 0x000e6400080010ff */
[----:B-1----:R-:W-:Y:S05]  /*8df0*/  @!P0 BRA `(.L_x_88) ;  /* 0xfffffffc00f08947 */ /* 0x002fea000383ffff */
[----:B------:R-:W-:Y:S05]  /*8e00*/  BRA `(.L_x_165) ;  /* 0xffffffb800f87947 */ /* 0x000fea000383ffff */
.L_x_91:
[----:B------:R-:W-:Y:S07]  /*8e10*/  MOV R0, UR24 ;  /* 0x0000001800007c02 */ /* 0x000fee0008000f00 */
.L_x_166:
[----:B-1----:R1:W2:Y:S02]  /*8e20*/  SYNCS.PHASECHK.TRANS64.TRYWAIT P2, [R0+URZ+0x78], R9 ;  /* 0x00007809000075a7 */ /* 0x0022a400080411ff */
[----:B--2---:R-:W-:Y:S05]  /*8e30*/  @!P2 NANOSLEEP.SYNCS 0x989680 ;  /* 0x009896800000a95d */ /* 0x004fea0003900000 */
[----:B------:R-:W2:Y:S02]  /*8e40*/  @!P2 SYNCS.PHASECHK.TRANS64 P2, [R0+URZ+0x78], R9 ;  /* 0x000078090000a5a7 */ /* 0x000ea400080410ff */
[----:B--2---:R-:W-:Y:S05]  /*8e50*/  @!P2 BRA `(.L_x_166) ;  /* 0xfffffffc00f0a947 */ /* 0x004fea000383ffff */
[----:B------:R-:W-:Y:S05]  /*8e60*/  BRA `(.L_x_90) ;  /* 0xffffffc0005c7947 */ /* 0x000fea000383ffff */
.L_x_94:
[----:B------:R-:W-:Y:S07]  /*8e70*/  MOV R0, UR4 ;  /* 0x0000000400007c02 */ /* 0x000fee0008000f00 */
.L_x_167:
[----:B-1----:R1:W2:Y:S02]  /*8e80*/  SYNCS.PHASECHK.TRANS64.TRYWAIT P0, [R0+URZ+0x58], R9 ;  /* 0x00005809000075a7 */ /* 0x0022a400080011ff */
[----:B--2---:R-:W-:Y:S05]  /*8e90*/  @!P0 NANOSLEEP.SYNCS 0x989680 ;  /* 0x009896800000895d */ /* 0x004fea0003900000 */
[----:B------:R-:W2:Y:S02]  /*8ea0*/  @!P0 SYNCS.PHASECHK.TRANS64 P0, [R0+URZ+0x58], R9 ;  /* 0x00005809000085a7 */ /* 0x000ea400080010ff */
[----:B--2---:R-:W-:Y:S05]  /*8eb0*/  @!P0 BRA `(.L_x_167) ;  /* 0xfffffffc00f08947 */ /* 0x004fea000383ffff */
[----:B------:R-:W-:Y:S05]  /*8ec0*/  BRA `(.L_x_168) ;  /* 0xffffffc000bc7947 */ /* 0x000fea000383ffff */
.L_x_95:
[----:B------:R-:W-:Y:S07]  /*8ed0*/  MOV R9, UR5 ;  /* 0x0000000500097c02 */ /* 0x000fee0008000f00 */
.L_x_169:
[----:B-1----:R1:W2:Y:S02]  /*8ee0*/  SYNCS.PHASECHK.TRANS64.TRYWAIT P0, [R9+URZ+0x58], R0 ;  /* 0x00005800090075a7 */ /* 0x0022a400080011ff */
[----:B--2---:R-:W-:Y:S05]  /*8ef0*/  @!P0 NANOSLEEP.SYNCS 0x989680 ;  /* 0x009896800000895d */ /* 0x004fea0003900000 */
[----:B------:R-:W2:Y:S02]  /*8f00*/  @!P0 SYNCS.PHASECHK.TRANS64 P0, [R9+URZ+0x58], R0 ;  /* 0x00005800090085a7 */ /* 0x000ea400080010ff */
[----:B--2---:R-:W-:Y:S05]  /*8f10*/  @!P0 BRA `(.L_x_169) ;  /* 0xfffffffc00f08947 */ /* 0x004fea000383ffff */
[----:B------:R-:W-:Y:S05]  /*8f20*/  BRA `(.L_x_170) ;  /* 0xffffffc400187947 */ /* 0x000fea000383ffff */
.L_x_97:
[----:B------:R-:W-:-:S07]  /*8f30*/  MOV R0, UR4 ;  /* 0x0000000400007c02 */ /* 0x000fce0008000f00 */
.L_x_171:
[----:B-1----:R1:W2:Y:S02]  /*8f40*/  SYNCS.PHASECHK.TRANS64.TRYWAIT P0, [R0+URZ], R3 ;  /* 0x00000003000075a7 */ /* 0x0022a400080011ff */
[----:B--2---:R-:W-:Y:S05]  /*8f50*/  @!P0 NANOSLEEP.SYNCS 0x989680 ;  /* 0x009896800000895d */ /* 0x004fea0003900000 */
[----:B------:R-:W2:Y:S02]  /*8f60*/  @!P0 SYNCS.PHASECHK.TRANS64 P0, [R0+URZ], R3 ;  /* 0x00000003000085a7 */ /* 0x000ea400080010ff */
[----:B--2---:R-:W-:Y:S05]  /*8f70*/  @!P0 BRA `(.L_x_171) ;  /* 0xfffffffc00f08947 */ /* 0x004fea000383ffff */
[----:B------:R-:W-:Y:S05]  /*8f80*/  BRA `(.L_x_172) ;  /* 0xffffffc400a87947 */ /* 0x000fea000383ffff */
.L_x_98:
[----:B------:R-:W-:-:S07]  /*8f90*/  MOV R0, UR5 ;  /* 0x0000000500007c02 */ /* 0x000fce0008000f00 */
.L_x_173:
[----:B-1----:R1:W2:Y:S02]  /*8fa0*/  SYNCS.PHASECHK.TRANS64.TRYWAIT P0, [R0+URZ], R3 ;  /* 0x00000003000075a7 */ /* 0x0022a400080011ff */
[----:B--2---:R-:W-:Y:S05]  /*8fb0*/  @!P0 NANOSLEEP.SYNCS 0x989680 ;  /* 0x009896800000895d */ /* 0x004fea0003900000 */
[----:B------:R-:W2:Y:S02]  /*8fc0*/  @!P0 SYNCS.PHASECHK.TRANS64 P0, [R0+URZ], R3 ;  /* 0x00000003000085a7 */ /* 0x000ea400080010ff */
[----:B--2---:R-:W-:Y:S05]  /*8fd0*/  @!P0 BRA `(.L_x_173) ;  /* 0xfffffffc00f08947 */ /* 0x004fea000383ffff */
[----:B------:R-:W-:Y:S05]  /*8fe0*/  BRA `(.L_x_174) ;  /* 0xffffffc400b47947 */ /* 0x000fea000383ffff */
.L_x_100:
[----:B-1----:R1:W2:Y:S02]  /*8ff0*/  SYNCS.PHASECHK.TRANS64.TRYWAIT P0, [R0+URZ+0x80], R3 ;  /* 0x00008003000075a7 */ /* 0x0022a400080011ff */
[----:B--2---:R-:W-:Y:S05]  /*9000*/  @!P0 NANOSLEEP.SYNCS 0x989680 ;  /* 0x009896800000895d */ /* 0x004fea0003900000 */
[----:B------:R-:W2:Y:S02]  /*9010*/  @!P0 SYNCS.PHASECHK.TRANS64 P0, [R0+URZ+0x80], R3 ;  /* 0x00008003000085a7 */ /* 0x000ea400080010ff */
[----:B--2---:R-:W-:Y:S05]  /*9020*/  @!P0 BRA `(.L_x_100) ;  /* 0xfffffffc00f08947 */ /* 0x004fea000383ffff */
[----:B------:R-:W-:Y:S05]  /*9030*/  BRA `(.L_x_175) ;  /* 0xffffffc800987947 */ /* 0x000fea000383ffff */
.L_x_110:
[----:B-1----:R1:W3:Y:S02]  /*9040*/  SYNCS.PHASECHK.TRANS64.TRYWAIT P1, [R0+URZ+0x40], R3 ;  /* 0x00004003000075a7 */ /* 0x0022e400080211ff */
[----:B---3--:R-:W-:Y:S05]  /*9050*/  @!P1 NANOSLEEP.SYNCS 0x989680 ;  /* 0x009896800000995d */ /* 0x008fea0003900000 */
[----:B------:R-:W3:Y:S02]  /*9060*/  @!P1 SYNCS.PHASECHK.TRANS64 P1, [R0+URZ+0x40], R3 ;  /* 0x00004003000095a7 */ /* 0x000ee400080210ff */
[----:B---3--:R-:W-:Y:S05]  /*9070*/  @!P1 BRA `(.L_x_110) ;  /* 0xfffffffc00f09947 */ /* 0x008fea000383ffff */
[----:B------:R-:W-:Y:S05]  /*9080*/  BRA `(.L_x_109) ;  /* 0xffffffd800387947 */ /* 0x000fea000383ffff */
.L_x_112:
[----:B-1----:R1:W4:Y:S02]  /*9090*/  SYNCS.PHASECHK.TRANS64.TRYWAIT P0, [R89+URZ+0xa0], R2 ;  /* 0x0000a002590075a7 */ /* 0x00232400080011ff */
[----:B----4-:R-:W-:Y:S05]  /*90a0*/  @!P0 NANOSLEEP.SYNCS 0x989680 ;  /* 0x009896800000895d */ /* 0x010fea0003900000 */
[----:B------:R-:W4:Y:S02]  /*90b0*/  @!P0 SYNCS.PHASECHK.TRANS64 P0, [R89+URZ+0xa0], R2 ;  /* 0x0000a002590085a7 */ /* 0x000f2400080010ff */
[----:B----4-:R-:W-:Y:S05]  /*90c0*/  @!P0 BRA `(.L_x_112) ;  /* 0xfffffffc00f08947 */ /* 0x010fea000383ffff */
[----:B------:R-:W-:Y:S05]  /*90d0*/  BRA `(.L_x_111) ;  /* 0xffffffd800707947 */ /* 0x000fea000383ffff */
.L_x_123:
[----:B--2---:R2:W4:Y:S02]  /*90e0*/  SYNCS.PHASECHK.TRANS64.TRYWAIT P0, [R2+URZ+0x40], R111 ;  /* 0x0000406f020075a7 */ /* 0x00452400080011ff */
[----:B----4-:R-:W-:Y:S05]  /*90f0*/  @!P0 NANOSLEEP.SYNCS 0x989680 ;  /* 0x009896800000895d */ /* 0x010fea0003900000 */
[----:B------:R-:W4:Y:S02]  /*9100*/  @!P0 SYNCS.PHASECHK.TRANS64 P0, [R2+URZ+0x40], R111 ;  /* 0x0000406f020085a7 */ /* 0x000f2400080010ff */
[----:B----4-:R-:W-:Y:S05]  /*9110*/  @!P0 BRA `(.L_x_123) ;  /* 0xfffffffc00f08947 */ /* 0x010fea000383ffff */
[----:B------:R-:W-:Y:S05]  /*9120*/  BRA `(.L_x_122) ;  /* 0xffffffe400607947 */ /* 0x000fea000383ffff */
        .weak           $__internal_0_$__cuda_sm10x_tcgen05_guardrail_trap_col_being_dealloced_not_returned_by_alloc
        .type           $__internal_0_$__cuda_sm10x_tcgen05_guardrail_trap_col_being_dealloced_not_returned_by_alloc,@function
        .size           $__internal_0_$__cuda_sm10x_tcgen05_guardrail_trap_col_being_dealloced_not_returned_by_alloc,($__internal_1_$__cuda_sm10x_tcgen05_guardrail_trap_phase_invalid_during_alloc - $__internal_0_$__cuda_sm10x_tcgen05_guardrail_trap_col_being_dealloced_not_returned_by_alloc)
$__internal_0_$__cuda_sm10x_tcgen05_guardrail_trap_col_being_dealloced_not_returned_by_alloc:
[----:B------:R-:W-:Y:S05]  /*9130*/  BPT.TRAP 0x1 ;  /* 0x000000040000795c */ /* 0x000fea0000300000 */
[----:B------:R-:W-:-:S04]  /*9140*/  HFMA2 R3, -RZ, RZ, 0, 0 ;  /* 0x00000000ff037431 */ /* 0x000fc800000001ff */
[----:B------:R-:W-:Y:S05]  /*9150*/  RET.REL.NODEC R2 `(_ZN7cutlass13device_kernelINS_4gemm6kernel13GemmUniversalIN4cute5tupleIJiiiiEEENS1_10collective13CollectiveMmaINS1_35MainloopSm100TmaUmmaWarpSpecializedILi4ELi2ELi4ENS5_IJNS4_1CILi2EEESB_NSA_ILi1EEEEEEEENS5_IJNSA_ILi256EEENSA_ILi64EEENSA_ILi128EEEEEENS_10bfloat16_tENS5_IJlSC_lEEESJ_SK_NS4_8TiledMMAINS4_8MMA_AtomIJNS4_26SM100_MMA_F16BF16_2x1SM_SSISJ_SJ_fLi256ELi64ELNS4_4UMMA5MajorE0ELSP_0ELNSO_7ScaleInE0ELSQ_0EEEEEENS4_6LayoutINS5_IJSC_SC_SC_EEENS5_IJNSA_ILi0EEESV_SV_EEEEENS5_IJNS4_10UnderscoreESY_SY_EEEEENS4_28SM100_TMA_2SM_LOAD_MULTICASTENS4_14ComposedLayoutINS4_7SwizzleILi3ELi4ELi3EEENS4_18smem_ptr_flag_bitsILi16EEENST_INS5_IJNSA_ILi8EEESG_EEENS5_IJSG_SC_EEEEEEEvNS4_8identityENS4_18SM100_TMA_2SM_LOADES1B_vS1C_EENS_8epilogue10collective18CollectiveEpilogueINS1F_23Sm100TmaWarpSpecializedILi3ELi2ELi32ELb1ELb0EEEJNS5_IJSH_SG_SH_EEENS5_IJNST_ISH_SC_EENST_INSA_ILi32EEESC_EEEEESJ_SK_SJ_SK_NS1F_6fusion15FusionCallbacksIS1J_NS1P_17LinearCombinationISJ_fSJ_fLNS_15FloatRoundStyleE2EEES1K_S1O_JEEENS4_5SM1004TMEM4LOAD26SM100_TMEM_LOAD_32dp32b32xENS4_13SM90_TMA_LOADENS12_INS13_ILi2ELi4ELi3EEES16_NST_INS5_IJS17_S1M_EEENS5_IJS1M_SC_EEEEEEENS4_39AutoVectorizingCopyWithAssumedAlignmentILi128EEENS4_14SM90_TMA_STOREES24_S26_S26_EEEvvEEEEvNT_6ParamsE) ;  /* 0xffffff6c02a87950 */ /* 0x000fea0003c3ffff */
        .weak           $__internal_1_$__cuda_sm10x_tcgen05_guardrail_trap_phase_invalid_during_alloc
        .type           $__internal_1_$__cuda_sm10x_tcgen05_guardrail_trap_phase_invalid_during_alloc,@function
        .size           $__internal_1_$__cuda_sm10x_tcgen05_guardrail_trap_phase_invalid_during_alloc,($__internal_2_$__cuda_sm10x_tcgen05_guardrail_trap_unallocated_columns_being_dealloced - $__internal_1_$__cuda_sm10x_tcgen05_guardrail_trap_phase_invalid_during_alloc)
$__internal_1_$__cuda_sm10x_tcgen05_guardrail_trap_phase_invalid_during_alloc:
[----:B------:R-:W-:Y:S05]  /*9160*/  BPT.TRAP 0x1 ;  /* 0x000000040000795c */ /* 0x000fea0000300000 */
[----:B------:R-:W-:-:S04]  /*9170*/  MOV R5, 0x0 ;  /* 0x0000000000057802 */ /* 0x000fc80000000f00 */
[----:B------:R-:W-:Y:S05]  /*9180*/  RET.REL.NODEC R4 `(_ZN7cutlass13device_kernelINS_4gemm6kernel13GemmUniversalIN4cute5tupleIJiiiiEEENS1_10collective13CollectiveMmaINS1_35MainloopSm100TmaUmmaWarpSpecializedILi4ELi2ELi4ENS5_IJNS4_1CILi2EEESB_NSA_ILi1EEEEEEEENS5_IJNSA_ILi256EEENSA_ILi64EEENSA_ILi128EEEEEENS_10bfloat16_tENS5_IJlSC_lEEESJ_SK_NS4_8TiledMMAINS4_8MMA_AtomIJNS4_26SM100_MMA_F16BF16_2x1SM_SSISJ_SJ_fLi256ELi64ELNS4_4UMMA5MajorE0ELSP_0ELNSO_7ScaleInE0ELSQ_0EEEEEENS4_6LayoutINS5_IJSC_SC_SC_EEENS5_IJNSA_ILi0EEESV_SV_EEEEENS5_IJNS4_10UnderscoreESY_SY_EEEEENS4_28SM100_TMA_2SM_LOAD_MULTICASTENS4_14ComposedLayoutINS4_7SwizzleILi3ELi4ELi3EEENS4_18smem_ptr_flag_bitsILi16EEENST_INS5_IJNSA_ILi8EEESG_EEENS5_IJSG_SC_EEEEEEEvNS4_8identityENS4_18SM100_TMA_2SM_LOADES1B_vS1C_EENS_8epilogue10collective18CollectiveEpilogueINS1F_23Sm100TmaWarpSpecializedILi3ELi2ELi32ELb1ELb0EEEJNS5_IJSH_SG_SH_EEENS5_IJNST_ISH_SC_EENST_INSA_ILi32EEESC_EEEEESJ_SK_SJ_SK_NS1F_6fusion15FusionCallbacksIS1J_NS1P_17LinearCombinationISJ_fSJ_fLNS_15FloatRoundStyleE2EEES1K_S1O_JEEENS4_5SM1004TMEM4LOAD26SM100_TMEM_LOAD_32dp32b32xENS4_13SM90_TMA_LOADENS12_INS13_ILi2ELi4ELi3EEES16_NST_INS5_IJS17_S1M_EEENS5_IJS1M_SC_EEEEEEENS4_39AutoVectorizingCopyWithAssumedAlignmentILi128EEENS4_14SM90_TMA_STOREES24_S26_S26_EEEvvEEEEvNT_6ParamsE) ;  /* 0xffffff6c049c7950 */ /* 0x000fea0003c3ffff */
        .weak           $__internal_2_$__cuda_sm10x_tcgen05_guardrail_trap_unallocated_columns_being_dealloced
        .type           $__internal_2_$__cuda_sm10x_tcgen05_guardrail_trap_unallocated_columns_being_dealloced,@function
        .size           $__internal_2_$__cuda_sm10x_tcgen05_guardrail_trap_unallocated_columns_being_dealloced,(.L_x_177 - $__internal_2_$__cuda_sm10x_tcgen05_guardrail_trap_unallocated_columns_being_dealloced)
$__internal_2_$__cuda_sm10x_tcgen05_guardrail_trap_unallocated_columns_being_dealloced:
[----:B------:R-:W-:Y:S05]  /*9190*/  BPT.TRAP 0x1 ;  /* 0x000000040000795c */ /* 0x000fea0000300000 */
[----:B------:R-:W-:-:S04]  /*91a0*/  HFMA2 R3, -RZ, RZ, 0, 0 ;  /* 0x00000000ff037431 */ /* 0x000fc800000001ff */
[----:B------:R-:W-:Y:S05]  /*91b0*/  RET.REL.NODEC R2 `(_ZN7cutlass13device_kernelINS_4gemm6kernel13GemmUniversalIN4cute5tupleIJiiiiEEENS1_10collective13CollectiveMmaINS1_35MainloopSm100TmaUmmaWarpSpecializedILi4ELi2ELi4ENS5_IJNS4_1CILi2EEESB_NSA_ILi1EEEEEEEENS5_IJNSA_ILi256EEENSA_ILi64EEENSA_ILi128EEEEEENS_10bfloat16_tENS5_IJlSC_lEEESJ_SK_NS4_8TiledMMAINS4_8MMA_AtomIJNS4_26SM100_MMA_F16BF16_2x1SM_SSISJ_SJ_fLi256ELi64ELNS4_4UMMA5MajorE0ELSP_0ELNSO_7ScaleInE0ELSQ_0EEEEEENS4_6LayoutINS5_IJSC_SC_SC_EEENS5_IJNSA_ILi0EEESV_SV_EEEEENS5_IJNS4_10UnderscoreESY_SY_EEEEENS4_28SM100_TMA_2SM_LOAD_MULTICASTENS4_14ComposedLayoutINS4_7SwizzleILi3ELi4ELi3EEENS4_18smem_ptr_flag_bitsILi16EEENST_INS5_IJNSA_ILi8EEESG_EEENS5_IJSG_SC_EEEEEEEvNS4_8identityENS4_18SM100_TMA_2SM_LOADES1B_vS1C_EENS_8epilogue10collective18CollectiveEpilogueINS1F_23Sm100TmaWarpSpecializedILi3ELi2ELi32ELb1ELb0EEEJNS5_IJSH_SG_SH_EEENS5_IJNST_ISH_SC_EENST_INSA_ILi32EEESC_EEEEESJ_SK_SJ_SK_NS1F_6fusion15FusionCallbacksIS1J_NS1P_17LinearCombinationISJ_fSJ_fLNS_15FloatRoundStyleE2EEES1K_S1O_JEEENS4_5SM1004TMEM4LOAD26SM100_TMEM_LOAD_32dp32b32xENS4_13SM90_TMA_LOADENS12_INS13_ILi2ELi4ELi3EEES16_NST_INS5_IJS17_S1M_EEENS5_IJS1M_SC_EEEEEEENS4_39AutoVectorizingCopyWithAssumedAlignmentILi128EEENS4_14SM90_TMA_STOREES24_S26_S26_EEEvvEEEEvNT_6ParamsE) ;  /* 0xffffff6c02907950 */ /* 0x000fea0003c3ffff */
.L_x_176:
[----:B------:R-:W-:-:S00]  /*91c0*/  BRA `(.L_x_176) ;  /* 0xfffffffc00fc7947 */ /* 0x000fc0000383ffff */
[----:B------:R-:W-:-:S00]  /*91d0*/  NOP ;  /* 0x0000000000007918 */ /* 0x000fc00000000000 */
        /* <DEDUP_REMOVED lines=10> */
.L_x_177:


//--------------------- .nv.global.init           --------------------------
	.section	.nv.global.init,"aw",@progbits
.nv.global.init:
	.type		$str$27,@object
	.size		$str$27,($str$28 - $str$27)
$str$27:
        /*0000*/ 	.byte	0x28, 0x61, 0x64, 0x64, 0x72, 0x65, 0x73, 0x73, 0x20, 0x26, 0x20, 0x6d, 0x61, 0x73, 0x6b, 0x29
        /*0010*/ 	.byte	0x20, 0x3d, 0x3d, 0x20, 0x30, 0x00
	.type		$str$28,@object
	.size		$str$28,($str$26 - $str$28)
$str$28:
        /*0016*/ 	.byte	0x2f, 0x74, 0x6d, 0x70, 0x2f, 0x63, 0x75, 0x74, 0x6c, 0x61, 0x73, 0x73, 0x5f, 0x73, 0x77, 0x65
        /*0026*/ 	.byte	0x65, 0x70, 0x5f, 0x73, 0x72, 0x63, 0x2f, 0x69, 0x6e, 0x63, 0x6c, 0x75, 0x64, 0x65, 0x2f, 0x63
        /*0036*/ 	.byte	0x75, 0x74, 0x65, 0x2f, 0x70, 0x6f, 0x69, 0x6e, 0x74, 0x65, 0x72, 0x5f, 0x66, 0x6c, 0x61, 0x67
        /*0046*/ 	.byte	0x67, 0x65, 0x64, 0x2e, 0x68, 0x70, 0x70, 0x00
	.type		$str$26,@object
	.size		$str$26,($str$25 - $str$26)
$str$26:
        /*004e*/ 	.byte	0x2f, 0x74, 0x6d, 0x70, 0x2f, 0x63, 0x75, 0x74, 0x6c, 0x61, 0x73, 0x73, 0x5f, 0x73, 0x77, 0x65
        /*005e*/ 	.byte	0x65, 0x70, 0x5f, 0x73, 0x72, 0x63, 0x2f, 0x69, 0x6e, 0x63, 0x6c, 0x75, 0x64, 0x65, 0x2f, 0x63
        /*006e*/ 	.byte	0x75, 0x74, 0x65, 0x2f, 0x61, 0x74, 0x6f, 0x6d, 0x2f, 0x63, 0x6f, 0x70, 0x79, 0x5f, 0x74, 0x72
        /*007e*/ 	.byte	0x61, 0x69, 0x74, 0x73, 0x5f, 0x73, 0x6d, 0x31, 0x30, 0x30, 0x2e, 0x68, 0x70, 0x70, 0x00
	.type		$str$25,@object
	.size		$str$25,(__unnamed_1 - $str$25)
$str$25:
        /*008d*/ 	.byte	0x28, 0x28, 0x75, 0x69, 0x6e, 0x74, 0x33, 0x32, 0x5f, 0x74, 0x28, 0x74, 0x68, 0x72, 0x65, 0x61
        /*009d*/ 	.byte	0x64, 0x49, 0x64, 0x78, 0x2e, 0x78, 0x29, 0x20, 0x2f, 0x20, 0x33, 0x32, 0x29, 0x20, 0x25, 0x20
        /*00ad*/ 	.byte	0x34, 0x29, 0x20, 0x3d, 0x3d, 0x20, 0x28, 0x28, 0x28, 0x74, 0x6d, 0x65, 0x6d, 0x5f, 0x61, 0x64
        /*00bd*/ 	.byte	0x64, 0x72, 0x20, 0x3e, 0x3e, 0x20, 0x31, 0x36, 0x29, 0x20, 0x2f, 0x20, 0x33, 0x32, 0x29, 0x20
        /*00cd*/ 	.byte	0x25, 0x20, 0x34, 0x29, 0x00
	.type		__unnamed_1,@object
	.size		__unnamed_1,(__unnamed_2 - __unnamed_1)
__unnamed_1:
        /*00d2*/ 	.byte	0x61, 0x75, 0x74, 0x6f, 0x20, 0x63, 0x75, 0x74, 0x65, 0x3a, 0x3a, 0x61, 0x73, 0x5f, 0x70, 0x6f
        /* <DEDUP_REMOVED lines=24> */
        /*0262*/ 	.byte	0x34, 0x30, 0x39, 0x36, 0x3e, 0x3e, 0x3e, 0x3e, 0x5d, 0x00
	.type		__unnamed_2,@object
	.size		__unnamed_2,(.L_2 - __unnamed_2)
__unnamed_2:
        /* <DEDUP_REMOVED lines=42> */
        /*050c*/ 	.byte	0x3e, 0x3e, 0x5d, 0x00
.L_2:


//--------------------- .nv.shared._ZN7cutlass13device_kernelINS_4gemm6kernel13GemmUniversalIN4cute5tupleIJiiiiEEENS1_10collective13CollectiveMmaINS1_35MainloopSm100TmaUmmaWarpSpecializedILi4ELi2ELi4ENS5_IJNS4_1CILi2EEESB_NSA_ILi1EEEEEEEENS5_IJNSA_ILi256EEENSA_ILi64EEENSA_ILi128EEEEEENS_10bfloat16_tENS5_IJlSC_lEEESJ_SK_NS4_8TiledMMAINS4_8MMA_AtomIJNS4_26SM100_MMA_F16BF16_2x1SM_SSISJ_SJ_fLi256ELi64ELNS4_4UMMA5MajorE0ELSP_0ELNSO_7ScaleInE0ELSQ_0EEEEEENS4_6LayoutINS5_IJSC_SC_SC_EEENS5_IJNSA_ILi0EEESV_SV_EEEEENS5_IJNS4_10UnderscoreESY_SY_EEEEENS4_28SM100_TMA_2SM_LOAD_MULTICASTENS4_14ComposedLayoutINS4_7SwizzleILi3ELi4ELi3EEENS4_18smem_ptr_flag_bitsILi16EEENST_INS5_IJNSA_ILi8EEESG_EEENS5_IJSG_SC_EEEEEEEvNS4_8identityENS4_18SM100_TMA_2SM_LOADES1B_vS1C_EENS_8epilogue10collective18CollectiveEpilogueINS1F_23Sm100TmaWarpSpecializedILi3ELi2ELi32ELb1ELb0EEEJNS5_IJSH_SG_SH_EEENS5_IJNST_ISH_SC_EENST_INSA_ILi32EEESC_EEEEESJ_SK_SJ_SK_NS1F_6fusion15FusionCallbacksIS1J_NS1P_17LinearCombinationISJ_fSJ_fLNS_15FloatRoundStyleE2EEES1K_S1O_JEEENS4_5SM1004TMEM4LOAD26SM100_TMEM_LOAD_32dp32b32xENS4_13SM90_TMA_LOADENS12_INS13_ILi2ELi4ELi3EEES16_NST_INS5_IJS17_S1M_EEENS5_IJS1M_SC_EEEEEEENS4_39AutoVectorizingCopyWithAssumedAlignmentILi128EEENS4_14SM90_TMA_STOREES24_S26_S26_EEEvvEEEEvNT_6ParamsE --------------------------
	.section	.nv.shared._ZN7cutlass13device_kernelINS_4gemm6kernel13GemmUniversalIN4cute5tupleIJiiiiEEENS1_10collective13CollectiveMmaINS1_35MainloopSm100TmaUmmaWarpSpecializedILi4ELi2ELi4ENS5_IJNS4_1CILi2EEESB_NSA_ILi1EEEEEEEENS5_IJNSA_ILi256EEENSA_ILi64EEENSA_ILi128EEEEEENS_10bfloat16_tENS5_IJlSC_lEEESJ_SK_NS4_8TiledMMAINS4_8MMA_AtomIJNS4_26SM100_MMA_F16BF16_2x1SM_SSISJ_SJ_fLi256ELi64ELNS4_4UMMA5MajorE0ELSP_0ELNSO_7ScaleInE0ELSQ_0EEEEEENS4_6LayoutINS5_IJSC_SC_SC_EEENS5_IJNSA_ILi0EEESV_SV_EEEEENS5_IJNS4_10UnderscoreESY_SY_EEEEENS4_28SM100_TMA_2SM_LOAD_MULTICASTENS4_14ComposedLayoutINS4_7SwizzleILi3ELi4ELi3EEENS4_18smem_ptr_flag_bitsILi16EEENST_INS5_IJNSA_ILi8EEESG_EEENS5_IJSG_SC_EEEEEEEvNS4_8identityENS4_18SM100_TMA_2SM_LOADES1B_vS1C_EENS_8epilogue10collective18CollectiveEpilogueINS1F_23Sm100TmaWarpSpecializedILi3ELi2ELi32ELb1ELb0EEEJNS5_IJSH_SG_SH_EEENS5_IJNST_ISH_SC_EENST_INSA_ILi32EEESC_EEEEESJ_SK_SJ_SK_NS1F_6fusion15FusionCallbacksIS1J_NS1P_17LinearCombinationISJ_fSJ_fLNS_15FloatRoundStyleE2EEES1K_S1O_JEEENS4_5SM1004TMEM4LOAD26SM100_TMEM_LOAD_32dp32b32xENS4_13SM90_TMA_LOADENS12_INS13_ILi2ELi4ELi3EEES16_NST_INS5_IJS17_S1M_EEENS5_IJS1M_SC_EEEEEEENS4_39AutoVectorizingCopyWithAssumedAlignmentILi128EEENS4_14SM90_TMA_STOREES24_S26_S26_EEEvvEEEEvNT_6ParamsE,"aw",@nobits
	.sectionflags	@""
	.align	16
	.zero		1024


//--------------------- .nv.shared.reserved.0     --------------------------
	.section	.nv.shared.reserved.0,"aw",@nobits
	.weak		__nv_reservedSMEM_offset_0_alias
	.size		__nv_reservedSMEM_offset_0_alias, 0, 64
	.other		__nv_reservedSMEM_offset_0_alias,@"STO_CUDA_RESERVED_SHARED STV_DEFAULT"
__nv_reservedSMEM_offset_0_alias:
	.zero		0
.nv.shared.reserved.0:
	.zero		64
	.weak		__nv_reservedSMEM_tcgen05_partition
	.type		__nv_reservedSMEM_tcgen05_partition,@object
	.size		__nv_reservedSMEM_tcgen05_partition,(.L_0 - __nv_reservedSMEM_tcgen05_partition)
__nv_reservedSMEM_tcgen05_partition:
	.zero		32
.L_0:


//--------------------- .nv.global                --------------------------
	.section	.nv.global,"aw",@nobits
.nv.global:
	.type		_ZN39_INTERNAL_ea8498f6_4_k_cu_76302b7b_84704cute1_E,@object
	.size		_ZN39_INTERNAL_ea8498f6_4_k_cu_76302b7b_84704cute1_E,(_ZN39_INTERNAL_ea8498f6_4_k_cu_76302b7b_84704cuda3std3__45__cpo6cbeginE - _ZN39_INTERNAL_ea8498f6_4_k_cu_76302b7b_84704cute1_E)
_ZN39_INTERNAL_ea8498f6_4_k_cu_76302b7b_84704cute1_E:
	.zero		1
	.type		_ZN39_INTERNAL_ea8498f6_4_k_cu_76302b7b_84704cuda3std3__45__cpo6cbeginE,@object
	.size		_ZN39_INTERNAL_ea8498f6_4_k_cu_76302b7b_84704cuda3std3__45__cpo6cbeginE,(_ZN39_INTERNAL_ea8498f6_4_k_cu_76302b7b_84704cuda3std3__48in_placeE - _ZN39_INTERNAL_ea8498f6_4_k_cu_76302b7b_84704cuda3std3__45__cpo6cbeginE)
_ZN39_INTERNAL_ea8498f6_4_k_cu_76302b7b_84704cuda3std3__45__cpo6cbeginE:
	.zero		1
	.type		_ZN39_INTERNAL_ea8498f6_4_k_cu_76302b7b_84704cuda3std3__48in_placeE,@object
	.size		_ZN39_INTERNAL_ea8498f6_4_k_cu_76302b7b_84704cuda3std3__48in_placeE,(_ZN39_INTERNAL_ea8498f6_4_k_cu_76302b7b_84704cuda3std6ranges3__45__cpo9iter_moveE - _ZN39_INTERNAL_ea8498f6_4_k_cu_76302b7b_84704cuda3std3__48in_placeE)
_ZN39_INTERNAL_ea8498f6_4_k_cu_76302b7b_84704cuda3std3__48in_placeE:
	.zero		1
	.type		_ZN39_INTERNAL_ea8498f6_4_k_cu_76302b7b_84704cuda3std6ranges3__45__cpo9iter_moveE,@object
	.size		_ZN39_INTERNAL_ea8498f6_4_k_cu_76302b7b_84704cuda3std6ranges3__45__cpo9iter_moveE,(_ZN39_INTERNAL_ea8498f6_4_k_cu_76302b7b_84704cuda3std3__45__cpo5beginE - _ZN39_INTERNAL_ea8498f6_4_k_cu_76302b7b_84704cuda3std6ranges3__45__cpo9iter_moveE)
_ZN39_INTERNAL_ea8498f6_4_k_cu_76302b7b_84704cuda3std6ranges3__45__cpo9iter_moveE:
	.zero		1
	.type		_ZN39_INTERNAL_ea8498f6_4_k_cu_76302b7b_84704cuda3std3__45__cpo5beginE,@object
	.size		_ZN39_INTERNAL_ea8498f6_4_k_cu_76302b7b_84704cuda3std3__45__cpo5beginE,(_ZN39_INTERNAL_ea8498f6_4_k_cu_76302b7b_84704cuda3std3__441_GLOBAL__N__ea8498f6_4_k_cu_76302b7b_84706ignoreE - _ZN39_INTERNAL_ea8498f6_4_k_cu_76302b7b_84704cuda3std3__45__cpo5beginE)
_ZN39_INTERNAL_ea8498f6_4_k_cu_76302b7b_84704cuda3std3__45__cpo5beginE:
	.zero		1
	.type		_ZN39_INTERNAL_ea8498f6_4_k_cu_76302b7b_84704cuda3std3__441_GLOBAL__N__ea8498f6_4_k_cu_76302b7b_84706ignoreE,@object
	.size		_ZN39_INTERNAL_ea8498f6_4_k_cu_76302b7b_84704cuda3std3__441_GLOBAL__N__ea8498f6_4_k_cu_76302b7b_84706ignoreE,(_ZN39_INTERNAL_ea8498f6_4_k_cu_76302b7b_84704cute7productE - _ZN39_INTERNAL_ea8498f6_4_k_cu_76302b7b_84704cuda3std3__441_GLOBAL__N__ea8498f6_4_k_cu_76302b7b_84706ignoreE)
_ZN39_INTERNAL_ea8498f6_4_k_cu_76302b7b_84704cuda3std3__441_GLOBAL__N__ea8498f6_4_k_cu_76302b7b_84706ignoreE:
	.zero		1
	.type		_ZN39_INTERNAL_ea8498f6_4_k_cu_76302b7b_84704cute7productE,@object
	.size		_ZN39_INTERNAL_ea8498f6_4_k_cu_76302b7b_84704cute7productE,(_ZN39_INTERNAL_ea8498f6_4_k_cu_76302b7b_84704cuda3std3__45__cpo3endE - _ZN39_INTERNAL_ea8498f6_4_k_cu_76302b7b_84704cute7productE)
_ZN39_INTERNAL_ea8498f6_4_k_cu_76302b7b_84704cute7productE:
	.zero		1
	.type		_ZN39_INTERNAL_ea8498f6_4_k_cu_76302b7b_84704cuda3std3__45__cpo3endE,@object
	.size		_ZN39_INTERNAL_ea8498f6_4_k_cu_76302b7b_84704cuda3std3__45__cpo3endE,(_ZN39_INTERNAL_ea8498f6_4_k_cu_76302b7b_84704cuda3std3__419piecewise_constructE - _ZN39_INTERNAL_ea8498f6_4_k_cu_76302b7b_84704cuda3std3__45__cpo3endE)
_ZN39_INTERNAL_ea8498f6_4_k_cu_76302b7b_84704cuda3std3__45__cpo3endE:
	.zero		1
	.type		_ZN39_INTERNAL_ea8498f6_4_k_cu_76302b7b_84704cuda3std3__419piecewise_constructE,@object
	.size		_ZN39_INTERNAL_ea8498f6_4_k_cu_76302b7b_84704cuda3std3__419piecewise_constructE,(_ZN39_INTERNAL_ea8498f6_4_k_cu_76302b7b_84704cuda3std3__45__cpo4cendE - _ZN39_INTERNAL_ea8498f6_4_k_cu_76302b7b_84704cuda3std3__419piecewise_constructE)
_ZN39_INTERNAL_ea8498f6_4_k_cu_76302b7b_84704cuda3std3__419piecewise_constructE:
	.zero		1
	.type		_ZN39_INTERNAL_ea8498f6_4_k_cu_76302b7b_84704cuda3std3__45__cpo4cendE,@object
	.size		_ZN39_INTERNAL_ea8498f6_4_k_cu_76302b7b_84704cuda3std3__45__cpo4cendE,(_ZN39_INTERNAL_ea8498f6_4_k_cu_76302b7b_84704cuda3std6ranges3__45__cpo4swapE - _ZN39_INTERNAL_ea8498f6_4_k_cu_76302b7b_84704cuda3std3__45__cpo4cendE)
_ZN39_INTERNAL_ea8498f6_4_k_cu_76302b7b_84704cuda3std3__45__cpo4cendE:
	.zero		1
	.type		_ZN39_INTERNAL_ea8498f6_4_k_cu_76302b7b_84704cuda3std6ranges3__45__cpo4swapE,@object
	.size		_ZN39_INTERNAL_ea8498f6_4_k_cu_76302b7b_84704cuda3std6ranges3__45__cpo4swapE,(.L_10 - _ZN39_INTERNAL_ea8498f6_4_k_cu_76302b7b_84704cuda3std6ranges3__45__cpo4swapE)
_ZN39_INTERNAL_ea8498f6_4_k_cu_76302b7b_84704cuda3std6ranges3__45__cpo4swapE:
	.zero		1
.L_10:


//--------------------- .nv.constant0._ZN7cutlass13device_kernelINS_4gemm6kernel13GemmUniversalIN4cute5tupleIJiiiiEEENS1_10collective13CollectiveMmaINS1_35MainloopSm100TmaUmmaWarpSpecializedILi4ELi2ELi4ENS5_IJNS4_1CILi2EEESB_NSA_ILi1EEEEEEEENS5_IJNSA_ILi256EEENSA_ILi64EEENSA_ILi128EEEEEENS_10bfloat16_tENS5_IJlSC_lEEESJ_SK_NS4_8TiledMMAINS4_8MMA_AtomIJNS4_26SM100_MMA_F16BF16_2x1SM_SSISJ_SJ_fLi256ELi64ELNS4_4UMMA5MajorE0ELSP_0ELNSO_7ScaleInE0ELSQ_0EEEEEENS4_6LayoutINS5_IJSC_SC_SC_EEENS5_IJNSA_ILi0EEESV_SV_EEEEENS5_IJNS4_10UnderscoreESY_SY_EEEEENS4_28SM100_TMA_2SM_LOAD_MULTICASTENS4_14ComposedLayoutINS4_7SwizzleILi3ELi4ELi3EEENS4_18smem_ptr_flag_bitsILi16EEENST_INS5_IJNSA_ILi8EEESG_EEENS5_IJSG_SC_EEEEEEEvNS4_8identityENS4_18SM100_TMA_2SM_LOADES1B_vS1C_EENS_8epilogue10collective18CollectiveEpilogueINS1F_23Sm100TmaWarpSpecializedILi3ELi2ELi32ELb1ELb0EEEJNS5_IJSH_SG_SH_EEENS5_IJNST_ISH_SC_EENST_INSA_ILi32EEESC_EEEEESJ_SK_SJ_SK_NS1F_6fusion15FusionCallbacksIS1J_NS1P_17LinearCombinationISJ_fSJ_fLNS_15FloatRoundStyleE2EEES1K_S1O_JEEENS4_5SM1004TMEM4LOAD26SM100_TMEM_LOAD_32dp32b32xENS4_13SM90_TMA_LOADENS12_INS13_ILi2ELi4ELi3EEES16_NST_INS5_IJS17_S1M_EEENS5_IJS1M_SC_EEEEEEENS4_39AutoVectorizingCopyWithAssumedAlignmentILi128EEENS4_14SM90_TMA_STOREES24_S26_S26_EEEvvEEEEvNT_6ParamsE --------------------------
	.section	.nv.constant0._ZN7cutlass13device_kernelINS_4gemm6kernel13GemmUniversalIN4cute5tupleIJiiiiEEENS1_10collective13CollectiveMmaINS1_35MainloopSm100TmaUmmaWarpSpecializedILi4ELi2ELi4ENS5_IJNS4_1CILi2EEESB_NSA_ILi1EEEEEEEENS5_IJNSA_ILi256EEENSA_ILi64EEENSA_ILi128EEEEEENS_10bfloat16_tENS5_IJlSC_lEEESJ_SK_NS4_8TiledMMAINS4_8MMA_AtomIJNS4_26SM100_MMA_F16BF16_2x1SM_SSISJ_SJ_fLi256ELi64ELNS4_4UMMA5MajorE0ELSP_0ELNSO_7ScaleInE0ELSQ_0EEEEEENS4_6LayoutINS5_IJSC_SC_SC_EEENS5_IJNSA_ILi0EEESV_SV_EEEEENS5_IJNS4_10UnderscoreESY_SY_EEEEENS4_28SM100_TMA_2SM_LOAD_MULTICASTENS4_14ComposedLayoutINS4_7SwizzleILi3ELi4ELi3EEENS4_18smem_ptr_flag_bitsILi16EEENST_INS5_IJNSA_ILi8EEESG_EEENS5_IJSG_SC_EEEEEEEvNS4_8identityENS4_18SM100_TMA_2SM_LOADES1B_vS1C_EENS_8epilogue10collective18CollectiveEpilogueINS1F_23Sm100TmaWarpSpecializedILi3ELi2ELi32ELb1ELb0EEEJNS5_IJSH_SG_SH_EEENS5_IJNST_ISH_SC_EENST_INSA_ILi32EEESC_EEEEESJ_SK_SJ_SK_NS1F_6fusion15FusionCallbacksIS1J_NS1P_17LinearCombinationISJ_fSJ_fLNS_15FloatRoundStyleE2EEES1K_S1O_JEEENS4_5SM1004TMEM4LOAD26SM100_TMEM_LOAD_32dp32b32xENS4_13SM90_TMA_LOADENS12_INS13_ILi2ELi4ELi3EEES16_NST_INS5_IJS17_S1M_EEENS5_IJS1M_SC_EEEEEEENS4_39AutoVectorizingCopyWithAssumedAlignmentILi128EEENS4_14SM90_TMA_STOREES24_S26_S26_EEEvvEEEEvNT_6ParamsE,"a",@progbits
	.sectionflags	@""
	.align	4
.nv.constant0._ZN7cutlass13device_kernelINS_4gemm6kernel13GemmUniversalIN4cute5tupleIJiiiiEEENS1_10collective13CollectiveMmaINS1_35MainloopSm100TmaUmmaWarpSpecializedILi4ELi2ELi4ENS5_IJNS4_1CILi2EEESB_NSA_ILi1EEEEEEEENS5_IJNSA_ILi256EEENSA_ILi64EEENSA_ILi128EEEEEENS_10bfloat16_tENS5_IJlSC_lEEESJ_SK_NS4_8TiledMMAINS4_8MMA_AtomIJNS4_26SM100_MMA_F16BF16_2x1SM_SSISJ_SJ_fLi256ELi64ELNS4_4UMMA5MajorE0ELSP_0ELNSO_7ScaleInE0ELSQ_0EEEEEENS4_6LayoutINS5_IJSC_SC_SC_EEENS5_IJNSA_ILi0EEESV_SV_EEEEENS5_IJNS4_10UnderscoreESY_SY_EEEEENS4_28SM100_TMA_2SM_LOAD_MULTICASTENS4_14ComposedLayoutINS4_7SwizzleILi3ELi4ELi3EEENS4_18smem_ptr_flag_bitsILi16EEENST_INS5_IJNSA_ILi8EEESG_EEENS5_IJSG_SC_EEEEEEEvNS4_8identityENS4_18SM100_TMA_2SM_LOADES1B_vS1C_EENS_8epilogue10collective18CollectiveEpilogueINS1F_23Sm100TmaWarpSpecializedILi3ELi2ELi32ELb1ELb0EEEJNS5_IJSH_SG_SH_EEENS5_IJNST_ISH_SC_EENST_INSA_ILi32EEESC_EEEEESJ_SK_SJ_SK_NS1F_6fusion15FusionCallbacksIS1J_NS1P_17LinearCombinationISJ_fSJ_fLNS_15FloatRoundStyleE2EEES1K_S1O_JEEENS4_5SM1004TMEM4LOAD26SM100_TMEM_LOAD_32dp32b32xENS4_13SM90_TMA_LOADENS12_INS13_ILi2ELi4ELi3EEES16_NST_INS5_IJS17_S1M_EEENS5_IJS1M_SC_EEEEEEENS4_39AutoVectorizingCopyWithAssumedAlignmentILi128EEENS4_14SM90_TMA_STOREES24_S26_S26_EEEvvEEEEvNT_6ParamsE:
	.zero		2944


//--------------------- SYMBOLS --------------------------

	.type		.nv.reservedSmem.offset0,@object
	.size		.nv.reservedSmem.offset0,0x4
	.type		.nv.reservedSmem.cap,@object
	.size		.nv.reservedSmem.cap,0x4
	.type		__assertfail,@function
